//
// Generated by NVIDIA NVVM Compiler
//
// Compiler Build ID: CL-36424714
// Cuda compilation tools, release 13.0, V13.0.88
// Based on NVVM 20.0.0
//

.version 9.0
.target sm_100
.address_size 64

	// .globl	_Z9naiveGemmPKfS0_Pfiii
// _ZZ10tiledBasicILi32EEvPKfS1_PfiiiE2As has been demoted
// _ZZ10tiledBasicILi32EEvPKfS1_PfiiiE2Bs has been demoted
// _ZZ11tiledPaddedILi32EEvPKfS1_PfiiiE2As has been demoted
// _ZZ11tiledPaddedILi32EEvPKfS1_PfiiiE2Bs has been demoted
// _ZZ11tiledDoubleILi32EEvPKfS1_PfiiiE2As has been demoted
// _ZZ11tiledDoubleILi32EEvPKfS1_PfiiiE2Bs has been demoted

.visible .entry _Z9naiveGemmPKfS0_Pfiii(
	.param .u64 .ptr .align 1 _Z9naiveGemmPKfS0_Pfiii_param_0,
	.param .u64 .ptr .align 1 _Z9naiveGemmPKfS0_Pfiii_param_1,
	.param .u64 .ptr .align 1 _Z9naiveGemmPKfS0_Pfiii_param_2,
	.param .u32 _Z9naiveGemmPKfS0_Pfiii_param_3,
	.param .u32 _Z9naiveGemmPKfS0_Pfiii_param_4,
	.param .u32 _Z9naiveGemmPKfS0_Pfiii_param_5
)
{
	.reg .pred 	%p<13>;
	.reg .b32 	%r<41>;
	.reg .b32 	%f<68>;
	.reg .b64 	%rd<53>;

	ld.param.u64 	%rd7, [_Z9naiveGemmPKfS0_Pfiii_param_0];
	ld.param.u64 	%rd8, [_Z9naiveGemmPKfS0_Pfiii_param_1];
	ld.param.u64 	%rd6, [_Z9naiveGemmPKfS0_Pfiii_param_2];
	ld.param.u32 	%r20, [_Z9naiveGemmPKfS0_Pfiii_param_3];
	ld.param.u32 	%r18, [_Z9naiveGemmPKfS0_Pfiii_param_4];
	ld.param.u32 	%r19, [_Z9naiveGemmPKfS0_Pfiii_param_5];
	cvta.to.global.u64 	%rd1, %rd8;
	cvta.to.global.u64 	%rd2, %rd7;
	mov.u32 	%r21, %ctaid.y;
	mov.u32 	%r22, %ntid.y;
	mov.u32 	%r23, %tid.y;
	mad.lo.s32 	%r1, %r21, %r22, %r23;
	mov.u32 	%r24, %ctaid.x;
	mov.u32 	%r25, %ntid.x;
	mov.u32 	%r26, %tid.x;
	mad.lo.s32 	%r2, %r24, %r25, %r26;
	setp.ge.s32 	%p1, %r1, %r20;
	setp.ge.s32 	%p2, %r2, %r18;
	or.pred  	%p3, %p1, %p2;
	@%p3 bra 	$L__BB0_14;
	setp.lt.s32 	%p4, %r19, 1;
	mov.f32 	%f67, 0f00000000;
	@%p4 bra 	$L__BB0_13;
	mul.lo.s32 	%r3, %r19, %r1;
	and.b32  	%r4, %r19, 7;
	setp.lt.u32 	%p5, %r19, 8;
	mov.f32 	%f67, 0f00000000;
	mov.b32 	%r39, 0;
	@%p5 bra 	$L__BB0_5;
	and.b32  	%r39, %r19, 2147483640;
	neg.s32 	%r37, %r39;
	shl.b32 	%r7, %r18, 3;
	mul.wide.u32 	%rd9, %r3, 4;
	add.s64 	%rd10, %rd9, %rd2;
	add.s64 	%rd52, %rd10, 16;
	mov.f32 	%f67, 0f00000000;
	mul.wide.s32 	%rd13, %r18, 4;
	mov.u32 	%r36, %r2;
$L__BB0_4:
	.pragma "nounroll";
	ld.global.f32 	%f17, [%rd52+-16];
	mul.wide.s32 	%rd11, %r36, 4;
	add.s64 	%rd12, %rd1, %rd11;
	ld.global.f32 	%f18, [%rd12];
	fma.rn.f32 	%f19, %f17, %f18, %f67;
	ld.global.f32 	%f20, [%rd52+-12];
	add.s64 	%rd14, %rd12, %rd13;
	ld.global.f32 	%f21, [%rd14];
	fma.rn.f32 	%f22, %f20, %f21, %f19;
	ld.global.f32 	%f23, [%rd52+-8];
	add.s64 	%rd15, %rd14, %rd13;
	ld.global.f32 	%f24, [%rd15];
	fma.rn.f32 	%f25, %f23, %f24, %f22;
	ld.global.f32 	%f26, [%rd52+-4];
	add.s64 	%rd16, %rd15, %rd13;
	ld.global.f32 	%f27, [%rd16];
	fma.rn.f32 	%f28, %f26, %f27, %f25;
	ld.global.f32 	%f29, [%rd52];
	add.s64 	%rd17, %rd16, %rd13;
	ld.global.f32 	%f30, [%rd17];
	fma.rn.f32 	%f31, %f29, %f30, %f28;
	ld.global.f32 	%f32, [%rd52+4];
	add.s64 	%rd18, %rd17, %rd13;
	ld.global.f32 	%f33, [%rd18];
	fma.rn.f32 	%f34, %f32, %f33, %f31;
	ld.global.f32 	%f35, [%rd52+8];
	add.s64 	%rd19, %rd18, %rd13;
	ld.global.f32 	%f36, [%rd19];
	fma.rn.f32 	%f37, %f35, %f36, %f34;
	ld.global.f32 	%f38, [%rd52+12];
	add.s64 	%rd20, %rd19, %rd13;
	ld.global.f32 	%f39, [%rd20];
	fma.rn.f32 	%f67, %f38, %f39, %f37;
	add.s32 	%r37, %r37, 8;
	add.s32 	%r36, %r36, %r7;
	add.s64 	%rd52, %rd52, 32;
	setp.ne.s32 	%p6, %r37, 0;
	@%p6 bra 	$L__BB0_4;
$L__BB0_5:
	setp.eq.s32 	%p7, %r4, 0;
	@%p7 bra 	$L__BB0_13;
	and.b32  	%r13, %r19, 3;
	setp.lt.u32 	%p8, %r4, 4;
	@%p8 bra 	$L__BB0_8;
	add.s32 	%r28, %r39, %r3;
	mul.wide.u32 	%rd21, %r28, 4;
	add.s64 	%rd22, %rd2, %rd21;
	ld.global.f32 	%f41, [%rd22];
	mad.lo.s32 	%r29, %r39, %r18, %r2;
	mul.wide.s32 	%rd23, %r29, 4;
	add.s64 	%rd24, %rd1, %rd23;
	ld.global.f32 	%f42, [%rd24];
	fma.rn.f32 	%f43, %f41, %f42, %f67;
	cvt.u64.u32 	%rd25, %r3;
	cvt.u64.u32 	%rd26, %r39;
	add.s64 	%rd27, %rd26, %rd25;
	shl.b64 	%rd28, %rd27, 2;
	add.s64 	%rd29, %rd2, %rd28;
	ld.global.f32 	%f44, [%rd29+4];
	mul.wide.s32 	%rd30, %r18, 4;
	add.s64 	%rd31, %rd24, %rd30;
	ld.global.f32 	%f45, [%rd31];
	fma.rn.f32 	%f46, %f44, %f45, %f43;
	ld.global.f32 	%f47, [%rd29+8];
	add.s64 	%rd32, %rd31, %rd30;
	ld.global.f32 	%f48, [%rd32];
	fma.rn.f32 	%f49, %f47, %f48, %f46;
	ld.global.f32 	%f50, [%rd29+12];
	add.s64 	%rd33, %rd32, %rd30;
	ld.global.f32 	%f51, [%rd33];
	fma.rn.f32 	%f67, %f50, %f51, %f49;
	add.s32 	%r39, %r39, 4;
$L__BB0_8:
	setp.eq.s32 	%p9, %r13, 0;
	@%p9 bra 	$L__BB0_13;
	setp.eq.s32 	%p10, %r13, 1;
	@%p10 bra 	$L__BB0_11;
	add.s32 	%r30, %r39, %r3;
	mul.wide.u32 	%rd34, %r30, 4;
	add.s64 	%rd35, %rd2, %rd34;
	ld.global.f32 	%f53, [%rd35];
	mad.lo.s32 	%r31, %r39, %r18, %r2;
	mul.wide.s32 	%rd36, %r31, 4;
	add.s64 	%rd37, %rd1, %rd36;
	ld.global.f32 	%f54, [%rd37];
	fma.rn.f32 	%f55, %f53, %f54, %f67;
	cvt.u64.u32 	%rd38, %r3;
	cvt.u64.u32 	%rd39, %r39;
	add.s64 	%rd40, %rd39, %rd38;
	shl.b64 	%rd41, %rd40, 2;
	add.s64 	%rd42, %rd2, %rd41;
	ld.global.f32 	%f56, [%rd42+4];
	mul.wide.s32 	%rd43, %r18, 4;
	add.s64 	%rd44, %rd37, %rd43;
	ld.global.f32 	%f57, [%rd44];
	fma.rn.f32 	%f67, %f56, %f57, %f55;
	add.s32 	%r39, %r39, 2;
$L__BB0_11:
	and.b32  	%r32, %r19, 1;
	setp.eq.b32 	%p11, %r32, 1;
	not.pred 	%p12, %p11;
	@%p12 bra 	$L__BB0_13;
	add.s32 	%r33, %r39, %r3;
	mul.wide.u32 	%rd45, %r33, 4;
	add.s64 	%rd46, %rd2, %rd45;
	ld.global.f32 	%f58, [%rd46];
	mad.lo.s32 	%r34, %r39, %r18, %r2;
	mul.wide.s32 	%rd47, %r34, 4;
	add.s64 	%rd48, %rd1, %rd47;
	ld.global.f32 	%f59, [%rd48];
	fma.rn.f32 	%f67, %f58, %f59, %f67;
$L__BB0_13:
	mad.lo.s32 	%r35, %r18, %r1, %r2;
	cvta.to.global.u64 	%rd49, %rd6;
	mul.wide.s32 	%rd50, %r35, 4;
	add.s64 	%rd51, %rd49, %rd50;
	st.global.f32 	[%rd51], %f67;
$L__BB0_14:
	ret;

}
	// .globl	_Z10tiledBasicILi32EEvPKfS1_Pfiii
.visible .entry _Z10tiledBasicILi32EEvPKfS1_Pfiii(
	.param .u64 .ptr .align 1 _Z10tiledBasicILi32EEvPKfS1_Pfiii_param_0,
	.param .u64 .ptr .align 1 _Z10tiledBasicILi32EEvPKfS1_Pfiii_param_1,
	.param .u64 .ptr .align 1 _Z10tiledBasicILi32EEvPKfS1_Pfiii_param_2,
	.param .u32 _Z10tiledBasicILi32EEvPKfS1_Pfiii_param_3,
	.param .u32 _Z10tiledBasicILi32EEvPKfS1_Pfiii_param_4,
	.param .u32 _Z10tiledBasicILi32EEvPKfS1_Pfiii_param_5
)
{
	.reg .pred 	%p<12>;
	.reg .b32 	%r<41>;
	.reg .b32 	%f<111>;
	.reg .b64 	%rd<13>;
	// demoted variable
	.shared .align 4 .b8 _ZZ10tiledBasicILi32EEvPKfS1_PfiiiE2As[4096];
	// demoted variable
	.shared .align 4 .b8 _ZZ10tiledBasicILi32EEvPKfS1_PfiiiE2Bs[4096];
	ld.param.u64 	%rd3, [_Z10tiledBasicILi32EEvPKfS1_Pfiii_param_0];
	ld.param.u64 	%rd4, [_Z10tiledBasicILi32EEvPKfS1_Pfiii_param_1];
	ld.param.u64 	%rd5, [_Z10tiledBasicILi32EEvPKfS1_Pfiii_param_2];
	ld.param.u32 	%r23, [_Z10tiledBasicILi32EEvPKfS1_Pfiii_param_3];
	ld.param.u32 	%r24, [_Z10tiledBasicILi32EEvPKfS1_Pfiii_param_4];
	ld.param.u32 	%r25, [_Z10tiledBasicILi32EEvPKfS1_Pfiii_param_5];
	mov.u32 	%r26, %ctaid.y;
	shl.b32 	%r27, %r26, 5;
	mov.u32 	%r38, %tid.y;
	add.s32 	%r2, %r27, %r38;
	mov.u32 	%r28, %ctaid.x;
	shl.b32 	%r3, %r28, 5;
	mov.u32 	%r36, %tid.x;
	add.s32 	%r5, %r3, %r36;
	setp.lt.s32 	%p1, %r25, 1;
	mov.f32 	%f110, 0f00000000;
	@%p1 bra 	$L__BB1_7;
	shl.b32 	%r30, %r38, 7;
	mov.u32 	%r31, _ZZ10tiledBasicILi32EEvPKfS1_PfiiiE2As;
	add.s32 	%r6, %r31, %r30;
	shl.b32 	%r32, %r36, 2;
	add.s32 	%r7, %r6, %r32;
	mov.u32 	%r33, _ZZ10tiledBasicILi32EEvPKfS1_PfiiiE2Bs;
	add.s32 	%r9, %r33, %r32;
	add.s32 	%r8, %r9, %r30;
	mad.lo.s32 	%r34, %r38, %r24, %r36;
	add.s32 	%r39, %r34, %r3;
	shl.b32 	%r11, %r24, 5;
	mad.lo.s32 	%r37, %r25, %r2, %r36;
	cvta.to.global.u64 	%rd1, %rd3;
	cvta.to.global.u64 	%rd2, %rd4;
	mov.f32 	%f110, 0f00000000;
	mov.b32 	%r40, 0;
$L__BB1_2:
	setp.ge.s32 	%p2, %r2, %r23;
	setp.ge.u32 	%p3, %r36, %r25;
	mov.f32 	%f108, 0f00000000;
	or.pred  	%p4, %p2, %p3;
	@%p4 bra 	$L__BB1_4;
	mul.wide.u32 	%rd6, %r37, 4;
	add.s64 	%rd7, %rd1, %rd6;
	ld.global.f32 	%f108, [%rd7];
$L__BB1_4:
	setp.ge.s32 	%p5, %r5, %r24;
	st.shared.f32 	[%r7], %f108;
	setp.ge.u32 	%p6, %r38, %r25;
	mov.f32 	%f109, 0f00000000;
	or.pred  	%p7, %p5, %p6;
	@%p7 bra 	$L__BB1_6;
	mul.wide.u32 	%rd8, %r39, 4;
	add.s64 	%rd9, %rd2, %rd8;
	ld.global.f32 	%f109, [%rd9];
$L__BB1_6:
	st.shared.f32 	[%r8], %f109;
	bar.sync 	0;
	ld.shared.f32 	%f12, [%r6];
	ld.shared.f32 	%f13, [%r9];
	fma.rn.f32 	%f14, %f12, %f13, %f110;
	ld.shared.f32 	%f15, [%r6+4];
	ld.shared.f32 	%f16, [%r9+128];
	fma.rn.f32 	%f17, %f15, %f16, %f14;
	ld.shared.f32 	%f18, [%r6+8];
	ld.shared.f32 	%f19, [%r9+256];
	fma.rn.f32 	%f20, %f18, %f19, %f17;
	ld.shared.f32 	%f21, [%r6+12];
	ld.shared.f32 	%f22, [%r9+384];
	fma.rn.f32 	%f23, %f21, %f22, %f20;
	ld.shared.f32 	%f24, [%r6+16];
	ld.shared.f32 	%f25, [%r9+512];
	fma.rn.f32 	%f26, %f24, %f25, %f23;
	ld.shared.f32 	%f27, [%r6+20];
	ld.shared.f32 	%f28, [%r9+640];
	fma.rn.f32 	%f29, %f27, %f28, %f26;
	ld.shared.f32 	%f30, [%r6+24];
	ld.shared.f32 	%f31, [%r9+768];
	fma.rn.f32 	%f32, %f30, %f31, %f29;
	ld.shared.f32 	%f33, [%r6+28];
	ld.shared.f32 	%f34, [%r9+896];
	fma.rn.f32 	%f35, %f33, %f34, %f32;
	ld.shared.f32 	%f36, [%r6+32];
	ld.shared.f32 	%f37, [%r9+1024];
	fma.rn.f32 	%f38, %f36, %f37, %f35;
	ld.shared.f32 	%f39, [%r6+36];
	ld.shared.f32 	%f40, [%r9+1152];
	fma.rn.f32 	%f41, %f39, %f40, %f38;
	ld.shared.f32 	%f42, [%r6+40];
	ld.shared.f32 	%f43, [%r9+1280];
	fma.rn.f32 	%f44, %f42, %f43, %f41;
	ld.shared.f32 	%f45, [%r6+44];
	ld.shared.f32 	%f46, [%r9+1408];
	fma.rn.f32 	%f47, %f45, %f46, %f44;
	ld.shared.f32 	%f48, [%r6+48];
	ld.shared.f32 	%f49, [%r9+1536];
	fma.rn.f32 	%f50, %f48, %f49, %f47;
	ld.shared.f32 	%f51, [%r6+52];
	ld.shared.f32 	%f52, [%r9+1664];
	fma.rn.f32 	%f53, %f51, %f52, %f50;
	ld.shared.f32 	%f54, [%r6+56];
	ld.shared.f32 	%f55, [%r9+1792];
	fma.rn.f32 	%f56, %f54, %f55, %f53;
	ld.shared.f32 	%f57, [%r6+60];
	ld.shared.f32 	%f58, [%r9+1920];
	fma.rn.f32 	%f59, %f57, %f58, %f56;
	ld.shared.f32 	%f60, [%r6+64];
	ld.shared.f32 	%f61, [%r9+2048];
	fma.rn.f32 	%f62, %f60, %f61, %f59;
	ld.shared.f32 	%f63, [%r6+68];
	ld.shared.f32 	%f64, [%r9+2176];
	fma.rn.f32 	%f65, %f63, %f64, %f62;
	ld.shared.f32 	%f66, [%r6+72];
	ld.shared.f32 	%f67, [%r9+2304];
	fma.rn.f32 	%f68, %f66, %f67, %f65;
	ld.shared.f32 	%f69, [%r6+76];
	ld.shared.f32 	%f70, [%r9+2432];
	fma.rn.f32 	%f71, %f69, %f70, %f68;
	ld.shared.f32 	%f72, [%r6+80];
	ld.shared.f32 	%f73, [%r9+2560];
	fma.rn.f32 	%f74, %f72, %f73, %f71;
	ld.shared.f32 	%f75, [%r6+84];
	ld.shared.f32 	%f76, [%r9+2688];
	fma.rn.f32 	%f77, %f75, %f76, %f74;
	ld.shared.f32 	%f78, [%r6+88];
	ld.shared.f32 	%f79, [%r9+2816];
	fma.rn.f32 	%f80, %f78, %f79, %f77;
	ld.shared.f32 	%f81, [%r6+92];
	ld.shared.f32 	%f82, [%r9+2944];
	fma.rn.f32 	%f83, %f81, %f82, %f80;
	ld.shared.f32 	%f84, [%r6+96];
	ld.shared.f32 	%f85, [%r9+3072];
	fma.rn.f32 	%f86, %f84, %f85, %f83;
	ld.shared.f32 	%f87, [%r6+100];
	ld.shared.f32 	%f88, [%r9+3200];
	fma.rn.f32 	%f89, %f87, %f88, %f86;
	ld.shared.f32 	%f90, [%r6+104];
	ld.shared.f32 	%f91, [%r9+3328];
	fma.rn.f32 	%f92, %f90, %f91, %f89;
	ld.shared.f32 	%f93, [%r6+108];
	ld.shared.f32 	%f94, [%r9+3456];
	fma.rn.f32 	%f95, %f93, %f94, %f92;
	ld.shared.f32 	%f96, [%r6+112];
	ld.shared.f32 	%f97, [%r9+3584];
	fma.rn.f32 	%f98, %f96, %f97, %f95;
	ld.shared.f32 	%f99, [%r6+116];
	ld.shared.f32 	%f100, [%r9+3712];
	fma.rn.f32 	%f101, %f99, %f100, %f98;
	ld.shared.f32 	%f102, [%r6+120];
	ld.shared.f32 	%f103, [%r9+3840];
	fma.rn.f32 	%f104, %f102, %f103, %f101;
	ld.shared.f32 	%f105, [%r6+124];
	ld.shared.f32 	%f106, [%r9+3968];
	fma.rn.f32 	%f110, %f105, %f106, %f104;
	bar.sync 	0;
	add.s32 	%r40, %r40, 32;
	add.s32 	%r39, %r39, %r11;
	add.s32 	%r38, %r38, 32;
	add.s32 	%r37, %r37, 32;
	add.s32 	%r36, %r36, 32;
	setp.lt.s32 	%p8, %r40, %r25;
	@%p8 bra 	$L__BB1_2;
$L__BB1_7:
	setp.ge.s32 	%p9, %r2, %r23;
	setp.ge.s32 	%p10, %r5, %r24;
	or.pred  	%p11, %p9, %p10;
	@%p11 bra 	$L__BB1_9;
	mad.lo.s32 	%r35, %r24, %r2, %r5;
	cvta.to.global.u64 	%rd10, %rd5;
	mul.wide.s32 	%rd11, %r35, 4;
	add.s64 	%rd12, %rd10, %rd11;
	st.global.f32 	[%rd12], %f110;
$L__BB1_9:
	ret;

}
	// .globl	_Z11tiledPaddedILi32EEvPKfS1_Pfiii
.visible .entry _Z11tiledPaddedILi32EEvPKfS1_Pfiii(
	.param .u64 .ptr .align 1 _Z11tiledPaddedILi32EEvPKfS1_Pfiii_param_0,
	.param .u64 .ptr .align 1 _Z11tiledPaddedILi32EEvPKfS1_Pfiii_param_1,
	.param .u64 .ptr .align 1 _Z11tiledPaddedILi32EEvPKfS1_Pfiii_param_2,
	.param .u32 _Z11tiledPaddedILi32EEvPKfS1_Pfiii_param_3,
	.param .u32 _Z11tiledPaddedILi32EEvPKfS1_Pfiii_param_4,
	.param .u32 _Z11tiledPaddedILi32EEvPKfS1_Pfiii_param_5
)
{
	.reg .pred 	%p<12>;
	.reg .b32 	%r<41>;
	.reg .b32 	%f<111>;
	.reg .b64 	%rd<13>;
	// demoted variable
	.shared .align 4 .b8 _ZZ11tiledPaddedILi32EEvPKfS1_PfiiiE2As[4224];
	// demoted variable
	.shared .align 4 .b8 _ZZ11tiledPaddedILi32EEvPKfS1_PfiiiE2Bs[4224];
	ld.param.u64 	%rd3, [_Z11tiledPaddedILi32EEvPKfS1_Pfiii_param_0];
	ld.param.u64 	%rd4, [_Z11tiledPaddedILi32EEvPKfS1_Pfiii_param_1];
	ld.param.u64 	%rd5, [_Z11tiledPaddedILi32EEvPKfS1_Pfiii_param_2];
	ld.param.u32 	%r23, [_Z11tiledPaddedILi32EEvPKfS1_Pfiii_param_3];
	ld.param.u32 	%r24, [_Z11tiledPaddedILi32EEvPKfS1_Pfiii_param_4];
	ld.param.u32 	%r25, [_Z11tiledPaddedILi32EEvPKfS1_Pfiii_param_5];
	mov.u32 	%r26, %ctaid.y;
	shl.b32 	%r27, %r26, 5;
	mov.u32 	%r38, %tid.y;
	add.s32 	%r2, %r27, %r38;
	mov.u32 	%r28, %ctaid.x;
	shl.b32 	%r3, %r28, 5;
	mov.u32 	%r36, %tid.x;
	add.s32 	%r5, %r3, %r36;
	setp.lt.s32 	%p1, %r25, 1;
	mov.f32 	%f110, 0f00000000;
	@%p1 bra 	$L__BB2_7;
	mul.lo.s32 	%r30, %r38, 132;
	mov.u32 	%r31, _ZZ11tiledPaddedILi32EEvPKfS1_PfiiiE2As;
	add.s32 	%r6, %r31, %r30;
	shl.b32 	%r32, %r36, 2;
	add.s32 	%r7, %r6, %r32;
	mov.u32 	%r33, _ZZ11tiledPaddedILi32EEvPKfS1_PfiiiE2Bs;
	add.s32 	%r9, %r33, %r32;
	add.s32 	%r8, %r9, %r30;
	mad.lo.s32 	%r34, %r38, %r24, %r36;
	add.s32 	%r39, %r34, %r3;
	shl.b32 	%r11, %r24, 5;
	mad.lo.s32 	%r37, %r25, %r2, %r36;
	cvta.to.global.u64 	%rd1, %rd3;
	cvta.to.global.u64 	%rd2, %rd4;
	mov.f32 	%f110, 0f00000000;
	mov.b32 	%r40, 0;
$L__BB2_2:
	setp.ge.s32 	%p2, %r2, %r23;
	setp.ge.u32 	%p3, %r36, %r25;
	mov.f32 	%f108, 0f00000000;
	or.pred  	%p4, %p2, %p3;
	@%p4 bra 	$L__BB2_4;
	mul.wide.u32 	%rd6, %r37, 4;
	add.s64 	%rd7, %rd1, %rd6;
	ld.global.f32 	%f108, [%rd7];
$L__BB2_4:
	setp.ge.s32 	%p5, %r5, %r24;
	st.shared.f32 	[%r7], %f108;
	setp.ge.u32 	%p6, %r38, %r25;
	mov.f32 	%f109, 0f00000000;
	or.pred  	%p7, %p5, %p6;
	@%p7 bra 	$L__BB2_6;
	mul.wide.u32 	%rd8, %r39, 4;
	add.s64 	%rd9, %rd2, %rd8;
	ld.global.f32 	%f109, [%rd9];
$L__BB2_6:
	st.shared.f32 	[%r8], %f109;
	bar.sync 	0;
	ld.shared.f32 	%f12, [%r6];
	ld.shared.f32 	%f13, [%r9];
	fma.rn.f32 	%f14, %f12, %f13, %f110;
	ld.shared.f32 	%f15, [%r6+4];
	ld.shared.f32 	%f16, [%r9+132];
	fma.rn.f32 	%f17, %f15, %f16, %f14;
	ld.shared.f32 	%f18, [%r6+8];
	ld.shared.f32 	%f19, [%r9+264];
	fma.rn.f32 	%f20, %f18, %f19, %f17;
	ld.shared.f32 	%f21, [%r6+12];
	ld.shared.f32 	%f22, [%r9+396];
	fma.rn.f32 	%f23, %f21, %f22, %f20;
	ld.shared.f32 	%f24, [%r6+16];
	ld.shared.f32 	%f25, [%r9+528];
	fma.rn.f32 	%f26, %f24, %f25, %f23;
	ld.shared.f32 	%f27, [%r6+20];
	ld.shared.f32 	%f28, [%r9+660];
	fma.rn.f32 	%f29, %f27, %f28, %f26;
	ld.shared.f32 	%f30, [%r6+24];
	ld.shared.f32 	%f31, [%r9+792];
	fma.rn.f32 	%f32, %f30, %f31, %f29;
	ld.shared.f32 	%f33, [%r6+28];
	ld.shared.f32 	%f34, [%r9+924];
	fma.rn.f32 	%f35, %f33, %f34, %f32;
	ld.shared.f32 	%f36, [%r6+32];
	ld.shared.f32 	%f37, [%r9+1056];
	fma.rn.f32 	%f38, %f36, %f37, %f35;
	ld.shared.f32 	%f39, [%r6+36];
	ld.shared.f32 	%f40, [%r9+1188];
	fma.rn.f32 	%f41, %f39, %f40, %f38;
	ld.shared.f32 	%f42, [%r6+40];
	ld.shared.f32 	%f43, [%r9+1320];
	fma.rn.f32 	%f44, %f42, %f43, %f41;
	ld.shared.f32 	%f45, [%r6+44];
	ld.shared.f32 	%f46, [%r9+1452];
	fma.rn.f32 	%f47, %f45, %f46, %f44;
	ld.shared.f32 	%f48, [%r6+48];
	ld.shared.f32 	%f49, [%r9+1584];
	fma.rn.f32 	%f50, %f48, %f49, %f47;
	ld.shared.f32 	%f51, [%r6+52];
	ld.shared.f32 	%f52, [%r9+1716];
	fma.rn.f32 	%f53, %f51, %f52, %f50;
	ld.shared.f32 	%f54, [%r6+56];
	ld.shared.f32 	%f55, [%r9+1848];
	fma.rn.f32 	%f56, %f54, %f55, %f53;
	ld.shared.f32 	%f57, [%r6+60];
	ld.shared.f32 	%f58, [%r9+1980];
	fma.rn.f32 	%f59, %f57, %f58, %f56;
	ld.shared.f32 	%f60, [%r6+64];
	ld.shared.f32 	%f61, [%r9+2112];
	fma.rn.f32 	%f62, %f60, %f61, %f59;
	ld.shared.f32 	%f63, [%r6+68];
	ld.shared.f32 	%f64, [%r9+2244];
	fma.rn.f32 	%f65, %f63, %f64, %f62;
	ld.shared.f32 	%f66, [%r6+72];
	ld.shared.f32 	%f67, [%r9+2376];
	fma.rn.f32 	%f68, %f66, %f67, %f65;
	ld.shared.f32 	%f69, [%r6+76];
	ld.shared.f32 	%f70, [%r9+2508];
	fma.rn.f32 	%f71, %f69, %f70, %f68;
	ld.shared.f32 	%f72, [%r6+80];
	ld.shared.f32 	%f73, [%r9+2640];
	fma.rn.f32 	%f74, %f72, %f73, %f71;
	ld.shared.f32 	%f75, [%r6+84];
	ld.shared.f32 	%f76, [%r9+2772];
	fma.rn.f32 	%f77, %f75, %f76, %f74;
	ld.shared.f32 	%f78, [%r6+88];
	ld.shared.f32 	%f79, [%r9+2904];
	fma.rn.f32 	%f80, %f78, %f79, %f77;
	ld.shared.f32 	%f81, [%r6+92];
	ld.shared.f32 	%f82, [%r9+3036];
	fma.rn.f32 	%f83, %f81, %f82, %f80;
	ld.shared.f32 	%f84, [%r6+96];
	ld.shared.f32 	%f85, [%r9+3168];
	fma.rn.f32 	%f86, %f84, %f85, %f83;
	ld.shared.f32 	%f87, [%r6+100];
	ld.shared.f32 	%f88, [%r9+3300];
	fma.rn.f32 	%f89, %f87, %f88, %f86;
	ld.shared.f32 	%f90, [%r6+104];
	ld.shared.f32 	%f91, [%r9+3432];
	fma.rn.f32 	%f92, %f90, %f91, %f89;
	ld.shared.f32 	%f93, [%r6+108];
	ld.shared.f32 	%f94, [%r9+3564];
	fma.rn.f32 	%f95, %f93, %f94, %f92;
	ld.shared.f32 	%f96, [%r6+112];
	ld.shared.f32 	%f97, [%r9+3696];
	fma.rn.f32 	%f98, %f96, %f97, %f95;
	ld.shared.f32 	%f99, [%r6+116];
	ld.shared.f32 	%f100, [%r9+3828];
	fma.rn.f32 	%f101, %f99, %f100, %f98;
	ld.shared.f32 	%f102, [%r6+120];
	ld.shared.f32 	%f103, [%r9+3960];
	fma.rn.f32 	%f104, %f102, %f103, %f101;
	ld.shared.f32 	%f105, [%r6+124];
	ld.shared.f32 	%f106, [%r9+4092];
	fma.rn.f32 	%f110, %f105, %f106, %f104;
	bar.sync 	0;
	add.s32 	%r40, %r40, 32;
	add.s32 	%r39, %r39, %r11;
	add.s32 	%r38, %r38, 32;
	add.s32 	%r37, %r37, 32;
	add.s32 	%r36, %r36, 32;
	setp.lt.s32 	%p8, %r40, %r25;
	@%p8 bra 	$L__BB2_2;
$L__BB2_7:
	setp.ge.s32 	%p9, %r2, %r23;
	setp.ge.s32 	%p10, %r5, %r24;
	or.pred  	%p11, %p9, %p10;
	@%p11 bra 	$L__BB2_9;
	mad.lo.s32 	%r35, %r24, %r2, %r5;
	cvta.to.global.u64 	%rd10, %rd5;
	mul.wide.s32 	%rd11, %r35, 4;
	add.s64 	%rd12, %rd10, %rd11;
	st.global.f32 	[%rd12], %f110;
$L__BB2_9:
	ret;

}
	// .globl	_Z11tiledDoubleILi32EEvPKfS1_Pfiii
.visible .entry _Z11tiledDoubleILi32EEvPKfS1_Pfiii(
	.param .u64 .ptr .align 1 _Z11tiledDoubleILi32EEvPKfS1_Pfiii_param_0,
	.param .u64 .ptr .align 1 _Z11tiledDoubleILi32EEvPKfS1_Pfiii_param_1,
	.param .u64 .ptr .align 1 _Z11tiledDoubleILi32EEvPKfS1_Pfiii_param_2,
	.param .u32 _Z11tiledDoubleILi32EEvPKfS1_Pfiii_param_3,
	.param .u32 _Z11tiledDoubleILi32EEvPKfS1_Pfiii_param_4,
	.param .u32 _Z11tiledDoubleILi32EEvPKfS1_Pfiii_param_5
)
{
	.reg .pred 	%p<18>;
	.reg .b32 	%r<78>;
	.reg .b32 	%f<215>;
	.reg .b64 	%rd<17>;
	// demoted variable
	.shared .align 4 .b8 _ZZ11tiledDoubleILi32EEvPKfS1_PfiiiE2As[8448];
	// demoted variable
	.shared .align 4 .b8 _ZZ11tiledDoubleILi32EEvPKfS1_PfiiiE2Bs[8448];
	ld.param.u64 	%rd4, [_Z11tiledDoubleILi32EEvPKfS1_Pfiii_param_0];
	ld.param.u64 	%rd5, [_Z11tiledDoubleILi32EEvPKfS1_Pfiii_param_1];
	ld.param.u64 	%rd3, [_Z11tiledDoubleILi32EEvPKfS1_Pfiii_param_2];
	ld.param.u32 	%r28, [_Z11tiledDoubleILi32EEvPKfS1_Pfiii_param_3];
	ld.param.u32 	%r29, [_Z11tiledDoubleILi32EEvPKfS1_Pfiii_param_4];
	ld.param.u32 	%r30, [_Z11tiledDoubleILi32EEvPKfS1_Pfiii_param_5];
	cvta.to.global.u64 	%rd1, %rd5;
	cvta.to.global.u64 	%rd2, %rd4;
	mov.u32 	%r31, %ctaid.y;
	shl.b32 	%r32, %r31, 5;
	mov.u32 	%r1, %tid.y;
	add.s32 	%r2, %r32, %r1;
	mov.u32 	%r33, %ctaid.x;
	shl.b32 	%r3, %r33, 5;
	mov.u32 	%r72, %tid.x;
	add.s32 	%r5, %r3, %r72;
	add.s32 	%r34, %r30, 31;
	shr.s32 	%r35, %r34, 31;
	shr.u32 	%r36, %r35, 27;
	add.s32 	%r37, %r34, %r36;
	shr.s32 	%r6, %r37, 5;
	setp.ge.s32 	%p1, %r2, %r28;
	setp.ge.u32 	%p2, %r72, %r30;
	mov.f32 	%f209, 0f00000000;
	or.pred  	%p3, %p1, %p2;
	@%p3 bra 	$L__BB3_2;
	mad.lo.s32 	%r38, %r30, %r2, %r72;
	mul.wide.u32 	%rd6, %r38, 4;
	add.s64 	%rd7, %rd2, %rd6;
	ld.global.f32 	%f209, [%rd7];
$L__BB3_2:
	mov.u32 	%r39, _ZZ11tiledDoubleILi32EEvPKfS1_PfiiiE2As;
	mad.lo.s32 	%r7, %r1, 132, %r39;
	shl.b32 	%r40, %r72, 2;
	add.s32 	%r8, %r7, %r40;
	st.shared.f32 	[%r8], %f209;
	setp.ge.u32 	%p4, %r1, %r30;
	setp.ge.s32 	%p5, %r5, %r29;
	mov.f32 	%f210, 0f00000000;
	or.pred  	%p6, %p5, %p4;
	@%p6 bra 	$L__BB3_4;
	mad.lo.s32 	%r41, %r29, %r1, %r5;
	mul.wide.u32 	%rd8, %r41, 4;
	add.s64 	%rd9, %rd1, %rd8;
	ld.global.f32 	%f210, [%rd9];
$L__BB3_4:
	mov.u32 	%r42, _ZZ11tiledDoubleILi32EEvPKfS1_PfiiiE2Bs;
	mad.lo.s32 	%r43, %r1, 132, %r42;
	add.s32 	%r9, %r43, %r40;
	st.shared.f32 	[%r9], %f210;
	bar.sync 	0;
	setp.lt.s32 	%p7, %r30, 33;
	mov.f32 	%f214, 0f00000000;
	@%p7 bra 	$L__BB3_11;
	add.s32 	%r10, %r42, %r40;
	max.s32 	%r48, %r6, 2;
	neg.s32 	%r76, %r48;
	add.s32 	%r49, %r1, 32;
	mad.lo.s32 	%r50, %r29, %r49, %r72;
	add.s32 	%r75, %r50, %r3;
	shl.b32 	%r13, %r29, 5;
	mad.lo.s32 	%r73, %r30, %r2, %r72;
	mov.f32 	%f214, 0f00000000;
	mov.b32 	%r77, 0;
	mov.u32 	%r74, %r1;
$L__BB3_6:
	setp.ge.s32 	%p8, %r2, %r28;
	add.s32 	%r77, %r77, 1;
	and.b32  	%r22, %r77, 1;
	add.s32 	%r72, %r72, 32;
	setp.ge.u32 	%p9, %r72, %r30;
	mov.f32 	%f212, 0f00000000;
	or.pred  	%p10, %p8, %p9;
	@%p10 bra 	$L__BB3_8;
	add.s32 	%r51, %r73, 32;
	mul.wide.u32 	%rd10, %r51, 4;
	add.s64 	%rd11, %rd2, %rd10;
	ld.global.f32 	%f212, [%rd11];
$L__BB3_8:
	setp.ge.s32 	%p11, %r5, %r29;
	mad.lo.s32 	%r52, %r22, 4224, %r8;
	st.shared.f32 	[%r52], %f212;
	add.s32 	%r74, %r74, 32;
	setp.ge.u32 	%p12, %r74, %r30;
	mov.f32 	%f213, 0f00000000;
	or.pred  	%p13, %p11, %p12;
	@%p13 bra 	$L__BB3_10;
	mul.wide.u32 	%rd12, %r75, 4;
	add.s64 	%rd13, %rd1, %rd12;
	ld.global.f32 	%f213, [%rd13];
$L__BB3_10:
	xor.b32  	%r53, %r22, 1;
	mad.lo.s32 	%r54, %r22, 4224, %r9;
	st.shared.f32 	[%r54], %f213;
	mul.lo.s32 	%r55, %r53, 4224;
	add.s32 	%r56, %r7, %r55;
	add.s32 	%r57, %r10, %r55;
	ld.shared.f32 	%f19, [%r56];
	ld.shared.f32 	%f20, [%r57];
	fma.rn.f32 	%f21, %f19, %f20, %f214;
	ld.shared.f32 	%f22, [%r56+4];
	ld.shared.f32 	%f23, [%r57+132];
	fma.rn.f32 	%f24, %f22, %f23, %f21;
	ld.shared.f32 	%f25, [%r56+8];
	ld.shared.f32 	%f26, [%r57+264];
	fma.rn.f32 	%f27, %f25, %f26, %f24;
	ld.shared.f32 	%f28, [%r56+12];
	ld.shared.f32 	%f29, [%r57+396];
	fma.rn.f32 	%f30, %f28, %f29, %f27;
	ld.shared.f32 	%f31, [%r56+16];
	ld.shared.f32 	%f32, [%r57+528];
	fma.rn.f32 	%f33, %f31, %f32, %f30;
	ld.shared.f32 	%f34, [%r56+20];
	ld.shared.f32 	%f35, [%r57+660];
	fma.rn.f32 	%f36, %f34, %f35, %f33;
	ld.shared.f32 	%f37, [%r56+24];
	ld.shared.f32 	%f38, [%r57+792];
	fma.rn.f32 	%f39, %f37, %f38, %f36;
	ld.shared.f32 	%f40, [%r56+28];
	ld.shared.f32 	%f41, [%r57+924];
	fma.rn.f32 	%f42, %f40, %f41, %f39;
	ld.shared.f32 	%f43, [%r56+32];
	ld.shared.f32 	%f44, [%r57+1056];
	fma.rn.f32 	%f45, %f43, %f44, %f42;
	ld.shared.f32 	%f46, [%r56+36];
	ld.shared.f32 	%f47, [%r57+1188];
	fma.rn.f32 	%f48, %f46, %f47, %f45;
	ld.shared.f32 	%f49, [%r56+40];
	ld.shared.f32 	%f50, [%r57+1320];
	fma.rn.f32 	%f51, %f49, %f50, %f48;
	ld.shared.f32 	%f52, [%r56+44];
	ld.shared.f32 	%f53, [%r57+1452];
	fma.rn.f32 	%f54, %f52, %f53, %f51;
	ld.shared.f32 	%f55, [%r56+48];
	ld.shared.f32 	%f56, [%r57+1584];
	fma.rn.f32 	%f57, %f55, %f56, %f54;
	ld.shared.f32 	%f58, [%r56+52];
	ld.shared.f32 	%f59, [%r57+1716];
	fma.rn.f32 	%f60, %f58, %f59, %f57;
	ld.shared.f32 	%f61, [%r56+56];
	ld.shared.f32 	%f62, [%r57+1848];
	fma.rn.f32 	%f63, %f61, %f62, %f60;
	ld.shared.f32 	%f64, [%r56+60];
	ld.shared.f32 	%f65, [%r57+1980];
	fma.rn.f32 	%f66, %f64, %f65, %f63;
	ld.shared.f32 	%f67, [%r56+64];
	ld.shared.f32 	%f68, [%r57+2112];
	fma.rn.f32 	%f69, %f67, %f68, %f66;
	ld.shared.f32 	%f70, [%r56+68];
	ld.shared.f32 	%f71, [%r57+2244];
	fma.rn.f32 	%f72, %f70, %f71, %f69;
	ld.shared.f32 	%f73, [%r56+72];
	ld.shared.f32 	%f74, [%r57+2376];
	fma.rn.f32 	%f75, %f73, %f74, %f72;
	ld.shared.f32 	%f76, [%r56+76];
	ld.shared.f32 	%f77, [%r57+2508];
	fma.rn.f32 	%f78, %f76, %f77, %f75;
	ld.shared.f32 	%f79, [%r56+80];
	ld.shared.f32 	%f80, [%r57+2640];
	fma.rn.f32 	%f81, %f79, %f80, %f78;
	ld.shared.f32 	%f82, [%r56+84];
	ld.shared.f32 	%f83, [%r57+2772];
	fma.rn.f32 	%f84, %f82, %f83, %f81;
	ld.shared.f32 	%f85, [%r56+88];
	ld.shared.f32 	%f86, [%r57+2904];
	fma.rn.f32 	%f87, %f85, %f86, %f84;
	ld.shared.f32 	%f88, [%r56+92];
	ld.shared.f32 	%f89, [%r57+3036];
	fma.rn.f32 	%f90, %f88, %f89, %f87;
	ld.shared.f32 	%f91, [%r56+96];
	ld.shared.f32 	%f92, [%r57+3168];
	fma.rn.f32 	%f93, %f91, %f92, %f90;
	ld.shared.f32 	%f94, [%r56+100];
	ld.shared.f32 	%f95, [%r57+3300];
	fma.rn.f32 	%f96, %f94, %f95, %f93;
	ld.shared.f32 	%f97, [%r56+104];
	ld.shared.f32 	%f98, [%r57+3432];
	fma.rn.f32 	%f99, %f97, %f98, %f96;
	ld.shared.f32 	%f100, [%r56+108];
	ld.shared.f32 	%f101, [%r57+3564];
	fma.rn.f32 	%f102, %f100, %f101, %f99;
	ld.shared.f32 	%f103, [%r56+112];
	ld.shared.f32 	%f104, [%r57+3696];
	fma.rn.f32 	%f105, %f103, %f104, %f102;
	ld.shared.f32 	%f106, [%r56+116];
	ld.shared.f32 	%f107, [%r57+3828];
	fma.rn.f32 	%f108, %f106, %f107, %f105;
	ld.shared.f32 	%f109, [%r56+120];
	ld.shared.f32 	%f110, [%r57+3960];
	fma.rn.f32 	%f111, %f109, %f110, %f108;
	ld.shared.f32 	%f112, [%r56+124];
	ld.shared.f32 	%f113, [%r57+4092];
	fma.rn.f32 	%f214, %f112, %f113, %f111;
	bar.sync 	0;
	add.s32 	%r76, %r76, 1;
	add.s32 	%r75, %r75, %r13;
	add.s32 	%r73, %r73, 32;
	setp.ne.s32 	%p14, %r76, -1;
	@%p14 bra 	$L__BB3_6;
$L__BB3_11:
	setp.ge.s32 	%p15, %r5, %r29;
	setp.ge.s32 	%p16, %r2, %r28;
	add.s32 	%r58, %r6, -1;
	shr.u32 	%r59, %r58, 31;
	add.s32 	%r60, %r58, %r59;
	and.b32  	%r61, %r60, -2;
	sub.s32 	%r62, %r58, %r61;
	mul.lo.s32 	%r63, %r62, 4224;
	add.s32 	%r65, %r39, %r63;
	mad.lo.s32 	%r66, %r1, 132, %r65;
	add.s32 	%r68, %r42, %r63;
	add.s32 	%r70, %r68, %r40;
	ld.shared.f32 	%f114, [%r66];
	ld.shared.f32 	%f115, [%r70];
	fma.rn.f32 	%f116, %f114, %f115, %f214;
	ld.shared.f32 	%f117, [%r66+4];
	ld.shared.f32 	%f118, [%r70+132];
	fma.rn.f32 	%f119, %f117, %f118, %f116;
	ld.shared.f32 	%f120, [%r66+8];
	ld.shared.f32 	%f121, [%r70+264];
	fma.rn.f32 	%f122, %f120, %f121, %f119;
	ld.shared.f32 	%f123, [%r66+12];
	ld.shared.f32 	%f124, [%r70+396];
	fma.rn.f32 	%f125, %f123, %f124, %f122;
	ld.shared.f32 	%f126, [%r66+16];
	ld.shared.f32 	%f127, [%r70+528];
	fma.rn.f32 	%f128, %f126, %f127, %f125;
	ld.shared.f32 	%f129, [%r66+20];
	ld.shared.f32 	%f130, [%r70+660];
	fma.rn.f32 	%f131, %f129, %f130, %f128;
	ld.shared.f32 	%f132, [%r66+24];
	ld.shared.f32 	%f133, [%r70+792];
	fma.rn.f32 	%f134, %f132, %f133, %f131;
	ld.shared.f32 	%f135, [%r66+28];
	ld.shared.f32 	%f136, [%r70+924];
	fma.rn.f32 	%f137, %f135, %f136, %f134;
	ld.shared.f32 	%f138, [%r66+32];
	ld.shared.f32 	%f139, [%r70+1056];
	fma.rn.f32 	%f140, %f138, %f139, %f137;
	ld.shared.f32 	%f141, [%r66+36];
	ld.shared.f32 	%f142, [%r70+1188];
	fma.rn.f32 	%f143, %f141, %f142, %f140;
	ld.shared.f32 	%f144, [%r66+40];
	ld.shared.f32 	%f145, [%r70+1320];
	fma.rn.f32 	%f146, %f144, %f145, %f143;
	ld.shared.f32 	%f147, [%r66+44];
	ld.shared.f32 	%f148, [%r70+1452];
	fma.rn.f32 	%f149, %f147, %f148, %f146;
	ld.shared.f32 	%f150, [%r66+48];
	ld.shared.f32 	%f151, [%r70+1584];
	fma.rn.f32 	%f152, %f150, %f151, %f149;
	ld.shared.f32 	%f153, [%r66+52];
	ld.shared.f32 	%f154, [%r70+1716];
	fma.rn.f32 	%f155, %f153, %f154, %f152;
	ld.shared.f32 	%f156, [%r66+56];
	ld.shared.f32 	%f157, [%r70+1848];
	fma.rn.f32 	%f158, %f156, %f157, %f155;
	ld.shared.f32 	%f159, [%r66+60];
	ld.shared.f32 	%f160, [%r70+1980];
	fma.rn.f32 	%f161, %f159, %f160, %f158;
	ld.shared.f32 	%f162, [%r66+64];
	ld.shared.f32 	%f163, [%r70+2112];
	fma.rn.f32 	%f164, %f162, %f163, %f161;
	ld.shared.f32 	%f165, [%r66+68];
	ld.shared.f32 	%f166, [%r70+2244];
	fma.rn.f32 	%f167, %f165, %f166, %f164;
	ld.shared.f32 	%f168, [%r66+72];
	ld.shared.f32 	%f169, [%r70+2376];
	fma.rn.f32 	%f170, %f168, %f169, %f167;
	ld.shared.f32 	%f171, [%r66+76];
	ld.shared.f32 	%f172, [%r70+2508];
	fma.rn.f32 	%f173, %f171, %f172, %f170;
	ld.shared.f32 	%f174, [%r66+80];
	ld.shared.f32 	%f175, [%r70+2640];
	fma.rn.f32 	%f176, %f174, %f175, %f173;
	ld.shared.f32 	%f177, [%r66+84];
	ld.shared.f32 	%f178, [%r70+2772];
	fma.rn.f32 	%f179, %f177, %f178, %f176;
	ld.shared.f32 	%f180, [%r66+88];
	ld.shared.f32 	%f181, [%r70+2904];
	fma.rn.f32 	%f182, %f180, %f181, %f179;
	ld.shared.f32 	%f183, [%r66+92];
	ld.shared.f32 	%f184, [%r70+3036];
	fma.rn.f32 	%f185, %f183, %f184, %f182;
	ld.shared.f32 	%f186, [%r66+96];
	ld.shared.f32 	%f187, [%r70+3168];
	fma.rn.f32 	%f188, %f186, %f187, %f185;
	ld.shared.f32 	%f189, [%r66+100];
	ld.shared.f32 	%f190, [%r70+3300];
	fma.rn.f32 	%f191, %f189, %f190, %f188;
	ld.shared.f32 	%f192, [%r66+104];
	ld.shared.f32 	%f193, [%r70+3432];
	fma.rn.f32 	%f194, %f192, %f193, %f191;
	ld.shared.f32 	%f195, [%r66+108];
	ld.shared.f32 	%f196, [%r70+3564];
	fma.rn.f32 	%f197, %f195, %f196, %f194;
	ld.shared.f32 	%f198, [%r66+112];
	ld.shared.f32 	%f199, [%r70+3696];
	fma.rn.f32 	%f200, %f198, %f199, %f197;
	ld.shared.f32 	%f201, [%r66+116];
	ld.shared.f32 	%f202, [%r70+3828];
	fma.rn.f32 	%f203, %f201, %f202, %f200;
	ld.shared.f32 	%f204, [%r66+120];
	ld.shared.f32 	%f205, [%r70+3960];
	fma.rn.f32 	%f206, %f204, %f205, %f203;
	ld.shared.f32 	%f207, [%r66+124];
	ld.shared.f32 	%f208, [%r70+4092];
	fma.rn.f32 	%f12, %f207, %f208, %f206;
	or.pred  	%p17, %p16, %p15;
	@%p17 bra 	$L__BB3_13;
	mad.lo.s32 	%r71, %r29, %r2, %r5;
	cvta.to.global.u64 	%rd14, %rd3;
	mul.wide.s32 	%rd15, %r71, 4;
	add.s64 	%rd16, %rd14, %rd15;
	st.global.f32 	[%rd16], %f12;
$L__BB3_13:
	ret;

}


// ===== COMPILED SASS (sm_100) =====

	.target	sm_100

	.elftype	@"ET_EXEC"


//--------------------- .note.nv.tkinfo           --------------------------
	.section	.note.nv.tkinfo,"",@"SHT_NOTE"
	.sectionflags	@"SHF_NOTE_NV_TKINFO"
	.tkinfo
        /*0018*/ 	.word	0x00000002
        /*0030*/ 	.string	""
        /*0030*/ 	.string	"ptxas"
        /*0030*/ 	.string	"Cuda compilation tools, release 13.0, V13.0.88"
        /*0030*/ 	.string	"Build cuda_13.0.r13.0/compiler.36424714_0"
        /*0030*/ 	.string	"-arch sm_100 -m 64 "



//--------------------- .note.nv.cuinfo           --------------------------
	.section	.note.nv.cuinfo,"",@"SHT_NOTE"
	.sectionflags	@"SHF_NOTE_NV_CUINFO"
        /*0018*/ 	.short	0x0002
        /*001a*/ 	.short	0x0064
        /*001c*/ 	.short	0x0082
	.zero		2


//--------------------- .nv.info                  --------------------------
	.section	.nv.info,"",@"SHT_CUDA_INFO"
	.align	4


	//----- nvinfo : EIATTR_REGCOUNT
	.align		4
        /*0000*/ 	.byte	0x04, 0x2f
        /*0002*/ 	.short	(.L_1 - .L_0)
	.align		4
.L_0:
        /*0004*/ 	.word	index@(_Z9naiveGemmPKfS0_Pfiii)
        /*0008*/ 	.word	0x00000020


	//----- nvinfo : EIATTR_FRAME_SIZE
	.align		4
.L_1:
        /*000c*/ 	.byte	0x04, 0x11
        /*000e*/ 	.short	(.L_3 - .L_2)
	.align		4
.L_2:
        /*0010*/ 	.word	index@(_Z9naiveGemmPKfS0_Pfiii)
        /*0014*/ 	.word	0x00000000


	//----- nvinfo : EIATTR_REGCOUNT
	.align		4
.L_3:
        /*0018*/ 	.byte	0x04, 0x2f
        /*001a*/ 	.short	(.L_5 - .L_4)
	.align		4
.L_4:
        /*001c*/ 	.word	index@(_Z10tiledBasicILi32EEvPKfS1_Pfiii)
        /*0020*/ 	.word	0x00000020


	//----- nvinfo : EIATTR_FRAME_SIZE
	.align		4
.L_5:
        /*0024*/ 	.byte	0x04, 0x11
        /*0026*/ 	.short	(.L_7 - .L_6)
	.align		4
.L_6:
        /*0028*/ 	.word	index@(_Z10tiledBasicILi32EEvPKfS1_Pfiii)
        /*002c*/ 	.word	0x00000000


	//----- nvinfo : EIATTR_REGCOUNT
	.align		4
.L_7:
        /*0030*/ 	.byte	0x04, 0x2f
        /*0032*/ 	.short	(.L_9 - .L_8)
	.align		4
.L_8:
        /*0034*/ 	.word	index@(_Z11tiledPaddedILi32EEvPKfS1_Pfiii)
        /*0038*/ 	.word	0x0000001f


	//----- nvinfo : EIATTR_FRAME_SIZE
	.align		4
.L_9:
        /*003c*/ 	.byte	0x04, 0x11
        /*003e*/ 	.short	(.L_11 - .L_10)
	.align		4
.L_10:
        /*0040*/ 	.word	index@(_Z11tiledPaddedILi32EEvPKfS1_Pfiii)
        /*0044*/ 	.word	0x00000000


	//----- nvinfo : EIATTR_REGCOUNT
	.align		4
.L_11:
        /*0048*/ 	.byte	0x04, 0x2f
        /*004a*/ 	.short	(.L_13 - .L_12)
	.align		4
.L_12:
        /*004c*/ 	.word	index@(_Z11tiledDoubleILi32EEvPKfS1_Pfiii)
        /*0050*/ 	.word	0x00000020


	//----- nvinfo : EIATTR_FRAME_SIZE
	.align		4
.L_13:
        /*0054*/ 	.byte	0x04, 0x11
        /*0056*/ 	.short	(.L_15 - .L_14)
	.align		4
.L_14:
        /*0058*/ 	.word	index@(_Z11tiledDoubleILi32EEvPKfS1_Pfiii)
        /*005c*/ 	.word	0x00000000


	//----- nvinfo : EIATTR_MIN_STACK_SIZE
	.align		4
.L_15:
        /*0060*/ 	.byte	0x04, 0x12
        /*0062*/ 	.short	(.L_17 - .L_16)
	.align		4
.L_16:
        /*0064*/ 	.word	index@(_Z11tiledDoubleILi32EEvPKfS1_Pfiii)
        /*0068*/ 	.word	0x00000000


	//----- nvinfo : EIATTR_MIN_STACK_SIZE
	.align		4
.L_17:
        /*006c*/ 	.byte	0x04, 0x12
        /*006e*/ 	.short	(.L_19 - .L_18)
	.align		4
.L_18:
        /*0070*/ 	.word	index@(_Z11tiledPaddedILi32EEvPKfS1_Pfiii)
        /*0074*/ 	.word	0x00000000


	//----- nvinfo : EIATTR_MIN_STACK_SIZE
	.align		4
.L_19:
        /*0078*/ 	.byte	0x04, 0x12
        /*007a*/ 	.short	(.L_21 - .L_20)
	.align		4
.L_20:
        /*007c*/ 	.word	index@(_Z10tiledBasicILi32EEvPKfS1_Pfiii)
        /*0080*/ 	.word	0x00000000


	//----- nvinfo : EIATTR_MIN_STACK_SIZE
	.align		4
.L_21:
        /*0084*/ 	.byte	0x04, 0x12
        /*0086*/ 	.short	(.L_23 - .L_22)
	.align		4
.L_22:
        /*0088*/ 	.word	index@(_Z9naiveGemmPKfS0_Pfiii)
        /*008c*/ 	.word	0x00000000
.L_23:


//--------------------- .nv.compat                --------------------------
	.section	.nv.compat,"",@"SHT_CUDA_COMPAT_INFO"
	.align	4
        /*0000*/ 	.byte	0x02, 0x09, 0x00, 0x00, 0x02, 0x02, 0x01, 0x00, 0x02, 0x05, 0x05, 0x00, 0x03, 0x07, 0x01, 0x01
        /*0010*/ 	.byte	0x02, 0x03, 0x00, 0x00, 0x02, 0x06, 0x01, 0x00, 0x04, 0x0b, 0x08, 0x00, 0x09, 0x00, 0x00, 0x00
        /*0020*/ 	.byte	0x00, 0x00, 0x00, 0x00


//--------------------- .nv.info._Z11tiledDoubleILi32EEvPKfS1_Pfiii --------------------------
	.section	.nv.info._Z11tiledDoubleILi32EEvPKfS1_Pfiii,"",@"SHT_CUDA_INFO"
	.sectionflags	@""
	.align	4


	//----- nvinfo : EIATTR_CUDA_API_VERSION
	.align		4
        /*0000*/ 	.byte	0x04, 0x37
        /*0002*/ 	.short	(.L_25 - .L_24)
.L_24:
        /*0004*/ 	.word	0x00000082


	//----- nvinfo : EIATTR_KPARAM_INFO
	.align		4
.L_25:
        /*0008*/ 	.byte	0x04, 0x17
        /*000a*/ 	.short	(.L_27 - .L_26)
.L_26:
        /*000c*/ 	.word	0x00000000
        /*0010*/ 	.short	0x0005
        /*0012*/ 	.short	0x0020
        /*0014*/ 	.byte	0x00, 0xf0, 0x11, 0x00


	//----- nvinfo : EIATTR_KPARAM_INFO
	.align		4
.L_27:
        /*0018*/ 	.byte	0x04, 0x17
        /*001a*/ 	.short	(.L_29 - .L_28)
.L_28:
        /*001c*/ 	.word	0x00000000
        /*0020*/ 	.short	0x0004
        /*0022*/ 	.short	0x001c
        /*0024*/ 	.byte	0x00, 0xf0, 0x11, 0x00


	//----- nvinfo : EIATTR_KPARAM_INFO
	.align		4
.L_29:
        /*0028*/ 	.byte	0x04, 0x17
        /*002a*/ 	.short	(.L_31 - .L_30)
.L_30:
        /*002c*/ 	.word	0x00000000
        /*0030*/ 	.short	0x0003
        /*0032*/ 	.short	0x0018
        /*0034*/ 	.byte	0x00, 0xf0, 0x11, 0x00


	//----- nvinfo : EIATTR_KPARAM_INFO
	.align		4
.L_31:
        /*0038*/ 	.byte	0x04, 0x17
        /*003a*/ 	.short	(.L_33 - .L_32)
.L_32:
        /*003c*/ 	.word	0x00000000
        /*0040*/ 	.short	0x0002
        /*0042*/ 	.short	0x0010
        /*0044*/ 	.byte	0x00, 0xf5, 0x21, 0x00


	//----- nvinfo : EIATTR_KPARAM_INFO
	.align		4
.L_33:
        /*0048*/ 	.byte	0x04, 0x17
        /*004a*/ 	.short	(.L_35 - .L_34)
.L_34:
        /*004c*/ 	.word	0x00000000
        /*0050*/ 	.short	0x0001
        /*0052*/ 	.short	0x0008
        /*0054*/ 	.byte	0x00, 0xf5, 0x21, 0x00


	//----- nvinfo : EIATTR_KPARAM_INFO
	.align		4
.L_35:
        /*0058*/ 	.byte	0x04, 0x17
        /*005a*/ 	.short	(.L_37 - .L_36)
.L_36:
        /*005c*/ 	.word	0x00000000
        /*0060*/ 	.short	0x0000
        /*0062*/ 	.short	0x0000
        /*0064*/ 	.byte	0x00, 0xf5, 0x21, 0x00


	//----- nvinfo : EIATTR_SPARSE_MMA_MASK
	.align		4
.L_37:
        /*0068*/ 	.byte	0x03, 0x50
        /*006a*/ 	.short	0x0000


	//----- nvinfo : EIATTR_MAXREG_COUNT
	.align		4
        /*006c*/ 	.byte	0x03, 0x1b
        /*006e*/ 	.short	0x00ff


	//----- nvinfo : EIATTR_NUM_BARRIERS
	.align		4
        /*0070*/ 	.byte	0x02, 0x4c
        /*0072*/ 	.byte	0x01
	.zero		1


	//----- nvinfo : EIATTR_MERCURY_ISA_VERSION
	.align		4
        /*0074*/ 	.byte	0x03, 0x5f
        /*0076*/ 	.short	0x0101


	//----- nvinfo : EIATTR_VRC_CTA_INIT_COUNT
	.align		4
        /*0078*/ 	.byte	0x02, 0x4a
	.zero		1
	.zero		1


	//----- nvinfo : EIATTR_EXIT_INSTR_OFFSETS
	.align		4
        /*007c*/ 	.byte	0x04, 0x1c
        /*007e*/ 	.short	(.L_39 - .L_38)


	//   ....[0]....
.L_38:
        /*0080*/ 	.word	0x00001180


	//   ....[1]....
        /*0084*/ 	.word	0x00001240


	//----- nvinfo : EIATTR_CBANK_PARAM_SIZE
	.align		4
.L_39:
        /*0088*/ 	.byte	0x03, 0x19
        /*008a*/ 	.short	0x0024


	//----- nvinfo : EIATTR_PARAM_CBANK
	.align		4
        /*008c*/ 	.byte	0x04, 0x0a
        /*008e*/ 	.short	(.L_41 - .L_40)
	.align		4
.L_40:
        /*0090*/ 	.word	index@(.nv.constant0._Z11tiledDoubleILi32EEvPKfS1_Pfiii)
        /*0094*/ 	.short	0x0380
        /*0096*/ 	.short	0x0024


	//----- nvinfo : EIATTR_SW_WAR
	.align		4
.L_41:
        /*0098*/ 	.byte	0x04, 0x36
        /*009a*/ 	.short	(.L_43 - .L_42)
.L_42:
        /*009c*/ 	.word	0x00000008
.L_43:


//--------------------- .nv.info._Z11tiledPaddedILi32EEvPKfS1_Pfiii --------------------------
	.section	.nv.info._Z11tiledPaddedILi32EEvPKfS1_Pfiii,"",@"SHT_CUDA_INFO"
	.sectionflags	@""
	.align	4


	//----- nvinfo : EIATTR_CUDA_API_VERSION
	.align		4
        /*0000*/ 	.byte	0x04, 0x37
        /*0002*/ 	.short	(.L_45 - .L_44)
.L_44:
        /*0004*/ 	.word	0x00000082


	//----- nvinfo : EIATTR_KPARAM_INFO
	.align		4
.L_45:
        /*0008*/ 	.byte	0x04, 0x17
        /*000a*/ 	.short	(.L_47 - .L_46)
.L_46:
        /*000c*/ 	.word	0x00000000
        /*0010*/ 	.short	0x0005
        /*0012*/ 	.short	0x0020
        /*0014*/ 	.byte	0x00, 0xf0, 0x11, 0x00


	//----- nvinfo : EIATTR_KPARAM_INFO
	.align		4
.L_47:
        /*0018*/ 	.byte	0x04, 0x17
        /*001a*/ 	.short	(.L_49 - .L_48)
.L_48:
        /*001c*/ 	.word	0x00000000
        /*0020*/ 	.short	0x0004
        /*0022*/ 	.short	0x001c
        /*0024*/ 	.byte	0x00, 0xf0, 0x11, 0x00


	//----- nvinfo : EIATTR_KPARAM_INFO
	.align		4
.L_49:
        /*0028*/ 	.byte	0x04, 0x17
        /*002a*/ 	.short	(.L_51 - .L_50)
.L_50:
        /*002c*/ 	.word	0x00000000
        /*0030*/ 	.short	0x0003
        /*0032*/ 	.short	0x0018
        /*0034*/ 	.byte	0x00, 0xf0, 0x11, 0x00


	//----- nvinfo : EIATTR_KPARAM_INFO
	.align		4
.L_51:
        /*0038*/ 	.byte	0x04, 0x17
        /*003a*/ 	.short	(.L_53 - .L_52)
.L_52:
        /*003c*/ 	.word	0x00000000
        /*0040*/ 	.short	0x0002
        /*0042*/ 	.short	0x0010
        /*0044*/ 	.byte	0x00, 0xf5, 0x21, 0x00


	//----- nvinfo : EIATTR_KPARAM_INFO
	.align		4
.L_53:
        /*0048*/ 	.byte	0x04, 0x17
        /*004a*/ 	.short	(.L_55 - .L_54)
.L_54:
        /*004c*/ 	.word	0x00000000
        /*0050*/ 	.short	0x0001
        /*0052*/ 	.short	0x0008
        /*0054*/ 	.byte	0x00, 0xf5, 0x21, 0x00


	//----- nvinfo : EIATTR_KPARAM_INFO
	.align		4
.L_55:
        /*0058*/ 	.byte	0x04, 0x17
        /*005a*/ 	.short	(.L_57 - .L_56)
.L_56:
        /*005c*/ 	.word	0x00000000
        /*0060*/ 	.short	0x0000
        /*0062*/ 	.short	0x0000
        /*0064*/ 	.byte	0x00, 0xf5, 0x21, 0x00


	//----- nvinfo : EIATTR_SPARSE_MMA_MASK
	.align		4
.L_57:
        /*0068*/ 	.byte	0x03, 0x50
        /*006a*/ 	.short	0x0000


	//----- nvinfo : EIATTR_MAXREG_COUNT
	.align		4
        /*006c*/ 	.byte	0x03, 0x1b
        /*006e*/ 	.short	0x00ff


	//----- nvinfo : EIATTR_NUM_BARRIERS
	.align		4
        /*0070*/ 	.byte	0x02, 0x4c
        /*0072*/ 	.byte	0x01
	.zero		1


	//----- nvinfo : EIATTR_MERCURY_ISA_VERSION
	.align		4
        /*0074*/ 	.byte	0x03, 0x5f
        /*0076*/ 	.short	0x0101


	//----- nvinfo : EIATTR_VRC_CTA_INIT_COUNT
	.align		4
        /*0078*/ 	.byte	0x02, 0x4a
	.zero		1
	.zero		1


	//----- nvinfo : EIATTR_EXIT_INSTR_OFFSETS
	.align		4
        /*007c*/ 	.byte	0x04, 0x1c
        /*007e*/ 	.short	(.L_59 - .L_58)


	//   ....[0]....
.L_58:
        /*0080*/ 	.word	0x00000970


	//   ....[1]....
        /*0084*/ 	.word	0x000009c0


	//----- nvinfo : EIATTR_CBANK_PARAM_SIZE
	.align		4
.L_59:
        /*0088*/ 	.byte	0x03, 0x19
        /*008a*/ 	.short	0x0024


	//----- nvinfo : EIATTR_PARAM_CBANK
	.align		4
        /*008c*/ 	.byte	0x04, 0x0a
        /*008e*/ 	.short	(.L_61 - .L_60)
	.align		4
.L_60:
        /*0090*/ 	.word	index@(.nv.constant0._Z11tiledPaddedILi32EEvPKfS1_Pfiii)
        /*0094*/ 	.short	0x0380
        /*0096*/ 	.short	0x0024


	//----- nvinfo : EIATTR_SW_WAR
	.align		4
.L_61:
        /*0098*/ 	.byte	0x04, 0x36
        /*009a*/ 	.short	(.L_63 - .L_62)
.L_62:
        /*009c*/ 	.word	0x00000008
.L_63:


//--------------------- .nv.info._Z10tiledBasicILi32EEvPKfS1_Pfiii --------------------------
	.section	.nv.info._Z10tiledBasicILi32EEvPKfS1_Pfiii,"",@"SHT_CUDA_INFO"
	.sectionflags	@""
	.align	4


	//----- nvinfo : EIATTR_CUDA_API_VERSION
	.align		4
        /*0000*/ 	.byte	0x04, 0x37
        /*0002*/ 	.short	(.L_65 - .L_64)
.L_64:
        /*0004*/ 	.word	0x00000082


	//----- nvinfo : EIATTR_KPARAM_INFO
	.align		4
.L_65:
        /*0008*/ 	.byte	0x04, 0x17
        /*000a*/ 	.short	(.L_67 - .L_66)
.L_66:
        /*000c*/ 	.word	0x00000000
        /*0010*/ 	.short	0x0005
        /*0012*/ 	.short	0x0020
        /*0014*/ 	.byte	0x00, 0xf0, 0x11, 0x00


	//----- nvinfo : EIATTR_KPARAM_INFO
	.align		4
.L_67:
        /*0018*/ 	.byte	0x04, 0x17
        /*001a*/ 	.short	(.L_69 - .L_68)
.L_68:
        /*001c*/ 	.word	0x00000000
        /*0020*/ 	.short	0x0004
        /*0022*/ 	.short	0x001c
        /*0024*/ 	.byte	0x00, 0xf0, 0x11, 0x00


	//----- nvinfo : EIATTR_KPARAM_INFO
	.align		4
.L_69:
        /*0028*/ 	.byte	0x04, 0x17
        /*002a*/ 	.short	(.L_71 - .L_70)
.L_70:
        /*002c*/ 	.word	0x00000000
        /*0030*/ 	.short	0x0003
        /*0032*/ 	.short	0x0018
        /*0034*/ 	.byte	0x00, 0xf0, 0x11, 0x00


	//----- nvinfo : EIATTR_KPARAM_INFO
	.align		4
.L_71:
        /*0038*/ 	.byte	0x04, 0x17
        /*003a*/ 	.short	(.L_73 - .L_72)
.L_72:
        /*003c*/ 	.word	0x00000000
        /*0040*/ 	.short	0x0002
        /*0042*/ 	.short	0x0010
        /*0044*/ 	.byte	0x00, 0xf5, 0x21, 0x00


	//----- nvinfo : EIATTR_KPARAM_INFO
	.align		4
.L_73:
        /*0048*/ 	.byte	0x04, 0x17
        /*004a*/ 	.short	(.L_75 - .L_74)
.L_74:
        /*004c*/ 	.word	0x00000000
        /*0050*/ 	.short	0x0001
        /*0052*/ 	.short	0x0008
        /*0054*/ 	.byte	0x00, 0xf5, 0x21, 0x00


	//----- nvinfo : EIATTR_KPARAM_INFO
	.align		4
.L_75:
        /*0058*/ 	.byte	0x04, 0x17
        /*005a*/ 	.short	(.L_77 - .L_76)
.L_76:
        /*005c*/ 	.word	0x00000000
        /*0060*/ 	.short	0x0000
        /*0062*/ 	.short	0x0000
        /*0064*/ 	.byte	0x00, 0xf5, 0x21, 0x00


	//----- nvinfo : EIATTR_SPARSE_MMA_MASK
	.align		4
.L_77:
        /*0068*/ 	.byte	0x03, 0x50
        /*006a*/ 	.short	0x0000


	//----- nvinfo : EIATTR_MAXREG_COUNT
	.align		4
        /*006c*/ 	.byte	0x03, 0x1b
        /*006e*/ 	.short	0x00ff


	//----- nvinfo : EIATTR_NUM_BARRIERS
	.align		4
        /*0070*/ 	.byte	0x02, 0x4c
        /*0072*/ 	.byte	0x01
	.zero		1


	//----- nvinfo : EIATTR_MERCURY_ISA_VERSION
	.align		4
        /*0074*/ 	.byte	0x03, 0x5f
        /*0076*/ 	.short	0x0101


	//----- nvinfo : EIATTR_VRC_CTA_INIT_COUNT
	.align		4
        /*0078*/ 	.byte	0x02, 0x4a
	.zero		1
	.zero		1


	//----- nvinfo : EIATTR_EXIT_INSTR_OFFSETS
	.align		4
        /*007c*/ 	.byte	0x04, 0x1c
        /*007e*/ 	.short	(.L_79 - .L_78)


	//   ....[0]....
.L_78:
        /*0080*/ 	.word	0x00000800


	//   ....[1]....
        /*0084*/ 	.word	0x00000850


	//----- nvinfo : EIATTR_CBANK_PARAM_SIZE
	.align		4
.L_79:
        /*0088*/ 	.byte	0x03, 0x19
        /*008a*/ 	.short	0x0024


	//----- nvinfo : EIATTR_PARAM_CBANK
	.align		4
        /*008c*/ 	.byte	0x04, 0x0a
        /*008e*/ 	.short	(.L_81 - .L_80)
	.align		4
.L_80:
        /*0090*/ 	.word	index@(.nv.constant0._Z10tiledBasicILi32EEvPKfS1_Pfiii)
        /*0094*/ 	.short	0x0380
        /*0096*/ 	.short	0x0024


	//----- nvinfo : EIATTR_SW_WAR
	.align		4
.L_81:
        /*0098*/ 	.byte	0x04, 0x36
        /*009a*/ 	.short	(.L_83 - .L_82)
.L_82:
        /*009c*/ 	.word	0x00000008
.L_83:


//--------------------- .nv.info._Z9naiveGemmPKfS0_Pfiii --------------------------
	.section	.nv.info._Z9naiveGemmPKfS0_Pfiii,"",@"SHT_CUDA_INFO"
	.sectionflags	@""
	.align	4


	//----- nvinfo : EIATTR_CUDA_API_VERSION
	.align		4
        /*0000*/ 	.byte	0x04, 0x37
        /*0002*/ 	.short	(.L_85 - .L_84)
.L_84:
        /*0004*/ 	.word	0x00000082


	//----- nvinfo : EIATTR_KPARAM_INFO
	.align		4
.L_85:
        /*0008*/ 	.byte	0x04, 0x17
        /*000a*/ 	.short	(.L_87 - .L_86)
.L_86:
        /*000c*/ 	.word	0x00000000
        /*0010*/ 	.short	0x0005
        /*0012*/ 	.short	0x0020
        /*0014*/ 	.byte	0x00, 0xf0, 0x11, 0x00


	//----- nvinfo : EIATTR_KPARAM_INFO
	.align		4
.L_87:
        /*0018*/ 	.byte	0x04, 0x17
        /*001a*/ 	.short	(.L_89 - .L_88)
.L_88:
        /*001c*/ 	.word	0x00000000
        /*0020*/ 	.short	0x0004
        /*0022*/ 	.short	0x001c
        /*0024*/ 	.byte	0x00, 0xf0, 0x11, 0x00


	//----- nvinfo : EIATTR_KPARAM_INFO
	.align		4
.L_89:
        /*0028*/ 	.byte	0x04, 0x17
        /*002a*/ 	.short	(.L_91 - .L_90)
.L_90:
        /*002c*/ 	.word	0x00000000
        /*0030*/ 	.short	0x0003
        /*0032*/ 	.short	0x0018
        /*0034*/ 	.byte	0x00, 0xf0, 0x11, 0x00


	//----- nvinfo : EIATTR_KPARAM_INFO
	.align		4
.L_91:
        /*0038*/ 	.byte	0x04, 0x17
        /*003a*/ 	.short	(.L_93 - .L_92)
.L_92:
        /*003c*/ 	.word	0x00000000
        /*0040*/ 	.short	0x0002
        /*0042*/ 	.short	0x0010
        /*0044*/ 	.byte	0x00, 0xf5, 0x21, 0x00


	//----- nvinfo : EIATTR_KPARAM_INFO
	.align		4
.L_93:
        /*0048*/ 	.byte	0x04, 0x17
        /*004a*/ 	.short	(.L_95 - .L_94)
.L_94:
        /*004c*/ 	.word	0x00000000
        /*0050*/ 	.short	0x0001
        /*0052*/ 	.short	0x0008
        /*0054*/ 	.byte	0x00, 0xf5, 0x21, 0x00


	//----- nvinfo : EIATTR_KPARAM_INFO
	.align		4
.L_95:
        /*0058*/ 	.byte	0x04, 0x17
        /*005a*/ 	.short	(.L_97 - .L_96)
.L_96:
        /*005c*/ 	.word	0x00000000
        /*0060*/ 	.short	0x0000
        /*0062*/ 	.short	0x0000
        /*0064*/ 	.byte	0x00, 0xf5, 0x21, 0x00


	//----- nvinfo : EIATTR_SPARSE_MMA_MASK
	.align		4
.L_97:
        /*0068*/ 	.byte	0x03, 0x50
        /*006a*/ 	.short	0x0000


	//----- nvinfo : EIATTR_MAXREG_COUNT
	.align		4
        /*006c*/ 	.byte	0x03, 0x1b
        /*006e*/ 	.short	0x00ff


	//----- nvinfo : EIATTR_MERCURY_ISA_VERSION
	.align		4
        /*0070*/ 	.byte	0x03, 0x5f
        /*0072*/ 	.short	0x0101


	//----- nvinfo : EIATTR_VRC_CTA_INIT_COUNT
	.align		4
        /*0074*/ 	.byte	0x02, 0x4a
	.zero		1
	.zero		1


	//----- nvinfo : EIATTR_EXIT_INSTR_OFFSETS
	.align		4
        /*0078*/ 	.byte	0x04, 0x1c
        /*007a*/ 	.short	(.L_99 - .L_98)


	//   ....[0]....
.L_98:
        /*007c*/ 	.word	0x000000c0


	//   ....[1]....
        /*0080*/ 	.word	0x000008e0


	//----- nvinfo : EIATTR_CBANK_PARAM_SIZE
	.align		4
.L_99:
        /*0084*/ 	.byte	0x03, 0x19
        /*0086*/ 	.short	0x0024


	//----- nvinfo : EIATTR_PARAM_CBANK
	.align		4
        /*0088*/ 	.byte	0x04, 0x0a
        /*008a*/ 	.short	(.L_101 - .L_100)
	.align		4
.L_100:
        /*008c*/ 	.word	index@(.nv.constant0._Z9naiveGemmPKfS0_Pfiii)
        /*0090*/ 	.short	0x0380
        /*0092*/ 	.short	0x0024


	//----- nvinfo : EIATTR_SW_WAR
	.align		4
.L_101:
        /*0094*/ 	.byte	0x04, 0x36
        /*0096*/ 	.short	(.L_103 - .L_102)
.L_102:
        /*0098*/ 	.word	0x00000008
.L_103:


//--------------------- .nv.callgraph             --------------------------
	.section	.nv.callgraph,"",@"SHT_CUDA_CALLGRAPH"
	.align	4
	.sectionentsize	8
	.align		4
        /*0000*/ 	.word	0x00000000
	.align		4
        /*0004*/ 	.word	0xffffffff
	.align		4
        /*0008*/ 	.word	0x00000000
	.align		4
        /*000c*/ 	.word	0xfffffffe
	.align		4
        /*0010*/ 	.word	0x00000000
	.align		4
        /*0014*/ 	.word	0xfffffffd
	.align		4
        /*0018*/ 	.word	0x00000000
	.align		4
        /*001c*/ 	.word	0xfffffffc


//--------------------- .text._Z11tiledDoubleILi32EEvPKfS1_Pfiii --------------------------
	.section	.text._Z11tiledDoubleILi32EEvPKfS1_Pfiii,"ax",@progbits
	.align	128
        .global         _Z11tiledDoubleILi32EEvPKfS1_Pfiii
        .type           _Z11tiledDoubleILi32EEvPKfS1_Pfiii,@function
        .size           _Z11tiledDoubleILi32EEvPKfS1_Pfiii,(.L_x_14 - _Z11tiledDoubleILi32EEvPKfS1_Pfiii)
        .other          _Z11tiledDoubleILi32EEvPKfS1_Pfiii,@"STO_CUDA_ENTRY STV_DEFAULT"
_Z11tiledDoubleILi32EEvPKfS1_Pfiii:
.text._Z11tiledDoubleILi32EEvPKfS1_Pfiii:
[----:B------:R-:W-:Y:S01]  /*0000*/  LDC R1, c[0x0][0x37c] ;  /* 0x0000df00ff017b82 */ /* 0x000fe20000000800 */
[----:B------:R-:W0:Y:S07]  /*0010*/  S2R R3, SR_CTAID.Y ;  /* 0x0000000000037919 */ /* 0x000e2e0000002600 */
[----:B------:R-:W1:Y:S01]  /*0020*/  LDC R17, c[0x0][0x3a0] ;  /* 0x0000e800ff117b82 */ /* 0x000e620000000800 */
[----:B------:R-:W2:Y:S01]  /*0030*/  LDCU UR5, c[0x0][0x39c] ;  /* 0x00007380ff0577ac */ /* 0x000ea20008000800 */
[----:B------:R-:W0:Y:S01]  /*0040*/  S2R R18, SR_TID.Y ;  /* 0x0000000000127919 */ /* 0x000e220000002200 */
[----:B------:R-:W3:Y:S01]  /*0050*/  LDCU UR4, c[0x0][0x398] ;  /* 0x00007300ff0477ac */ /* 0x000ee20008000800 */
[----:B------:R-:W4:Y:S01]  /*0060*/  S2R R11, SR_TID.X ;  /* 0x00000000000b7919 */ /* 0x000f220000002100 */
[----:B------:R-:W5:Y:S01]  /*0070*/  LDCU.64 UR6, c[0x0][0x358] ;  /* 0x00006b00ff0677ac */ /* 0x000f620008000a00 */
[----:B------:R-:W3:Y:S01]  /*0080*/  S2R R6, SR_CTAID.X ;  /* 0x0000000000067919 */ /* 0x000ee20000002500 */
[----:B--2---:R-:W-:-:S02]  /*0090*/  MOV R2, UR5 ;  /* 0x0000000500027c02 */ /* 0x004fc40008000f00 */
[----:B0-----:R-:W-:Y:S02]  /*00a0*/  LEA R0, R3, R18, 0x5 ;  /* 0x0000001203007211 */ /* 0x001fe400078e28ff */
[-C--:B-1----:R-:W-:Y:S02]  /*00b0*/  ISETP.GE.U32.AND P0, PT, R18, R17.reuse, PT ;  /* 0x000000111200720c */ /* 0x082fe40003f06070 */
[----:B----4-:R-:W-:Y:S02]  /*00c0*/  ISETP.GE.U32.AND P1, PT, R11, R17, PT ;  /* 0x000000110b00720c */ /* 0x010fe40003f26070 */
[----:B---3--:R-:W-:Y:S02]  /*00d0*/  LEA R3, R6, R11, 0x5 ;  /* 0x0000000b06037211 */ /* 0x008fe400078e28ff */
[----:B------:R-:W-:Y:S02]  /*00e0*/  ISETP.GE.OR P1, PT, R0, UR4, P1 ;  /* 0x0000000400007c0c */ /* 0x000fe40008f26670 */
[----:B------:R-:W-:-:S11]  /*00f0*/  ISETP.GE.OR P0, PT, R3, R2, P0 ;  /* 0x000000020300720c */ /* 0x000fd60000706670 */
[----:B------:R-:W0:Y:S01]  /*0100*/  @!P1 LDC.64 R4, c[0x0][0x380] ;  /* 0x0000e000ff049b82 */ /* 0x000e220000000a00 */
[----:B------:R-:W-:Y:S02]  /*0110*/  @!P1 IMAD R7, R0, R17, R11 ;  /* 0x0000001100079224 */ /* 0x000fe400078e020b */
[----:B------:R-:W-:-:S05]  /*0120*/  @!P0 IMAD R9, R18, R2, R3 ;  /* 0x0000000212098224 */ /* 0x000fca00078e0203 */
[----:B------:R-:W1:Y:S01]  /*0130*/  @!P0 LDC.64 R12, c[0x0][0x388] ;  /* 0x0000e200ff0c8b82 */ /* 0x000e620000000a00 */
[----:B0-----:R-:W-:-:S04]  /*0140*/  @!P1 IMAD.WIDE.U32 R4, R7, 0x4, R4 ;  /* 0x0000000407049825 */ /* 0x001fc800078e0004 */
[----:B-1----:R-:W-:Y:S01]  /*0150*/  @!P0 IMAD.WIDE.U32 R12, R9, 0x4, R12 ;  /* 0x00000004090c8825 */ /* 0x002fe200078e000c */
[----:B------:R-:W-:-:S06]  /*0160*/  CS2R R8, SRZ ;  /* 0x0000000000087805 */ /* 0x000fcc000001ff00 */
[----:B-----5:R0:W2:Y:S04]  /*0170*/  @!P1 LDG.E R9, desc[UR6][R4.64] ;  /* 0x0000000604099981 */ /* 0x0200a8000c1e1900 */
[----:B------:R1:W3:Y:S01]  /*0180*/  @!P0 LDG.E R8, desc[UR6][R12.64] ;  /* 0x000000060c088981 */ /* 0x0002e2000c1e1900 */
[C---:B------:R-:W-:Y:S01]  /*0190*/  IADD3 R7, PT, PT, R17.reuse, 0x1f, RZ ;  /* 0x0000001f11077810 */ /* 0x040fe20007ffe0ff */
[----:B------:R-:W-:Y:S01]  /*01a0*/  HFMA2 R20, -RZ, RZ, 0, 0 ;  /* 0x00000000ff147431 */ /* 0x000fe200000001ff */
[----:B------:R-:W-:Y:S01]  /*01b0*/  ISETP.GE.AND P0, PT, R17, 0x21, PT ;  /* 0x000000211100780c */ /* 0x000fe20003f06270 */
[----:B------:R-:W0:Y:S01]  /*01c0*/  S2R R19, SR_CgaCtaId ;  /* 0x0000000000137919 */ /* 0x000e220000008800 */
[----:B------:R-:W-:-:S04]  /*01d0*/  SHF.R.S32.HI R10, RZ, 0x1f, R7 ;  /* 0x0000001fff0a7819 */ /* 0x000fc80000011407 */
[----:B------:R-:W-:Y:S02]  /*01e0*/  LEA.HI R7, R10, R7, RZ, 0x5 ;  /* 0x000000070a077211 */ /* 0x000fe400078f28ff */
[----:B------:R-:W-:Y:S02]  /*01f0*/  MOV R10, 0x400 ;  /* 0x00000400000a7802 */ /* 0x000fe40000000f00 */
[----:B------:R-:W-:Y:S02]  /*0200*/  SHF.R.S32.HI R7, RZ, 0x5, R7 ;  /* 0x00000005ff077819 */ /* 0x000fe40000011407 */
[----:B------:R-:W-:Y:S02]  /*0210*/  IADD3 R16, PT, PT, R10, 0x2100, RZ ;  /* 0x000021000a107810 */ /* 0x000fe40007ffe0ff */
[----:B------:R-:W-:-:S04]  /*0220*/  IADD3 R14, PT, PT, R7, -0x1, RZ ;  /* 0xffffffff070e7810 */ /* 0x000fc80007ffe0ff */
[----:B------:R-:W-:-:S04]  /*0230*/  LEA.HI R15, R14, R14, RZ, 0x1 ;  /* 0x0000000e0e0f7211 */ /* 0x000fc800078f08ff */
[----:B------:R-:W-:-:S04]  /*0240*/  LOP3.LUT R15, R15, 0xfffffffe, RZ, 0xc0, !PT ;  /* 0xfffffffe0f0f7812 */ /* 0x000fc800078ec0ff */
[----:B------:R-:W-:Y:S02]  /*0250*/  IADD3 R15, PT, PT, R14, -R15, RZ ;  /* 0x8000000f0e0f7210 */ /* 0x000fe40007ffe0ff */
[C---:B0-----:R-:W-:Y:S02]  /*0260*/  LEA R5, R19.reuse, R10, 0x18 ;  /* 0x0000000a13057211 */ /* 0x041fe400078ec0ff */
[----:B------:R-:W-:-:S03]  /*0270*/  LEA R16, R19, R16, 0x18 ;  /* 0x0000001013107211 */ /* 0x000fc600078ec0ff */
[C-C-:B------:R-:W-:Y:S02]  /*0280*/  IMAD R10, R18.reuse, 0x84, R5.reuse ;  /* 0x00000084120a7824 */ /* 0x140fe400078e0205 */
[C-C-:B------:R-:W-:Y:S02]  /*0290*/  IMAD R4, R18.reuse, 0x84, R16.reuse ;  /* 0x0000008412047824 */ /* 0x140fe400078e0210 */
[----:B------:R-:W-:Y:S01]  /*02a0*/  IMAD R14, R15, 0x1080, R16 ;  /* 0x000010800f0e7824 */ /* 0x000fe200078e0210 */
[----:B-1----:R-:W-:Y:S01]  /*02b0*/  LEA R12, R11, R10, 0x2 ;  /* 0x0000000a0b0c7211 */ /* 0x002fe200078e10ff */
[----:B------:R-:W-:Y:S01]  /*02c0*/  IMAD R5, R15, 0x1080, R5 ;  /* 0x000010800f057824 */ /* 0x000fe200078e0205 */
[C---:B------:R-:W-:Y:S02]  /*02d0*/  LEA R13, R11.reuse, R4, 0x2 ;  /* 0x000000040b0d7211 */ /* 0x040fe400078e10ff */
[----:B------:R-:W-:Y:S01]  /*02e0*/  LEA R4, R11, R14, 0x2 ;  /* 0x0000000e0b047211 */ /* 0x000fe200078e10ff */
[----:B------:R-:W-:Y:S01]  /*02f0*/  IMAD R5, R18, 0x84, R5 ;  /* 0x0000008412057824 */ /* 0x000fe200078e0205 */
[----:B--2---:R0:W-:Y:S04]  /*0300*/  STS [R12], R9 ;  /* 0x000000090c007388 */ /* 0x0041e80000000800 */
[----:B---3--:R0:W-:Y:S01]  /*0310*/  STS [R13], R8 ;  /* 0x000000080d007388 */ /* 0x0081e20000000800 */
[----:B------:R-:W-:Y:S06]  /*0320*/  BAR.SYNC.DEFER_BLOCKING 0x0 ;  /* 0x0000000000007b1d */ /* 0x000fec0000010000 */
[----:B------:R-:W-:Y:S05]  /*0330*/  @!P0 BRA `(.L_x_0) ;  /* 0x0000000800248947 */ /* 0x000fea0003800000 */
[----:B0-----:R-:W-:Y:S01]  /*0340*/  IADD3 R8, PT, PT, R18, 0x20, RZ ;  /* 0x0000002012087810 */ /* 0x001fe20007ffe0ff */
[--C-:B------:R-:W-:Y:S01]  /*0350*/  IMAD R17, R0, R17, R11.reuse ;  /* 0x0000001100117224 */ /* 0x100fe200078e020b */
[----:B------:R-:W-:Y:S01]  /*0360*/  VIMNMX R7, PT, PT, R7, 0x2, !PT ;  /* 0x0000000207077848 */ /* 0x000fe20007fe0100 */
[----:B------:R-:W0:Y:S01]  /*0370*/  LDCU UR5, c[0x0][0x3a0] ;  /* 0x00007400ff0577ac */ /* 0x000e220008000800 */
[----:B------:R-:W-:Y:S01]  /*0380*/  LEA R16, R11, R16, 0x2 ;  /* 0x000000100b107211 */ /* 0x000fe200078e10ff */
[----:B------:R-:W-:Y:S01]  /*0390*/  IMAD R15, R8, R2, R11 ;  /* 0x00000002080f7224 */ /* 0x000fe200078e020b */
[----:B------:R-:W-:Y:S01]  /*03a0*/  MOV R20, RZ ;  /* 0x000000ff00147202 */ /* 0x000fe20000000f00 */
[----:B------:R-:W1:Y:S01]  /*03b0*/  LDCU UR4, c[0x0][0x398] ;  /* 0x00007300ff0477ac */ /* 0x000e620008000800 */
[----:B------:R-:W-:Y:S02]  /*03c0*/  MOV R19, RZ ;  /* 0x000000ff00137202 */ /* 0x000fe40000000f00 */
[----:B------:R-:W-:-:S02]  /*03d0*/  LEA R15, R6, R15, 0x5 ;  /* 0x0000000f060f7211 */ /* 0x000fc400078e28ff */
[----:B------:R-:W-:-:S07]  /*03e0*/  IADD3 R14, PT, PT, -R7, RZ, RZ ;  /* 0x000000ff070e7210 */ /* 0x000fce0007ffe1ff */
.L_x_1:
[----:B------:R-:W2:Y:S01]  /*03f0*/  LDC R2, c[0x0][0x39c] ;  /* 0x0000e700ff027b82 */ /* 0x000ea20000000800 */
[----:B------:R-:W-:Y:S01]  /*0400*/  IADD3 R11, PT, PT, R11, 0x20, RZ ;  /* 0x000000200b0b7810 */ /* 0x000fe20007ffe0ff */
[----:B------:R-:W-:Y:S01]  /*0410*/  HFMA2 R23, -RZ, RZ, 0, 0 ;  /* 0x00000000ff177431 */ /* 0x000fe200000001ff */
[----:B------:R-:W-:Y:S02]  /*0420*/  IADD3 R18, PT, PT, R18, 0x20, RZ ;  /* 0x0000002012127810 */ /* 0x000fe40007ffe0ff */
[----:B0-----:R-:W-:Y:S02]  /*0430*/  ISETP.GE.U32.AND P1, PT, R11, UR5, PT ;  /* 0x000000050b007c0c */ /* 0x001fe4000bf26070 */
[----:B------:R-:W-:Y:S02]  /*0440*/  ISETP.GE.U32.AND P0, PT, R18, UR5, PT ;  /* 0x0000000512007c0c */ /* 0x000fe4000bf06070 */
[----:B-1----:R-:W-:Y:S02]  /*0450*/  ISETP.GE.OR P1, PT, R0, UR4, P1 ;  /* 0x0000000400007c0c */ /* 0x002fe40008f26670 */
[----:B------:R-:W-:-:S02]  /*0460*/  IADD3 R17, PT, PT, R17, 0x20, RZ ;  /* 0x0000002011117810 */ /* 0x000fc40007ffe0ff */
[----:B------:R-:W-:-:S09]  /*0470*/  MOV R24, RZ ;  /* 0x000000ff00187202 */ /* 0x000fd20000000f00 */
[----:B------:R-:W0:Y:S01]  /*0480*/  @!P1 LDC.64 R8, c[0x0][0x380] ;  /* 0x0000e000ff089b82 */ /* 0x000e220000000a00 */
[----:B--2---:R-:W-:-:S13]  /*0490*/  ISETP.GE.OR P0, PT, R3, R2, P0 ;  /* 0x000000020300720c */ /* 0x004fda0000706670 */
[----:B------:R-:W1:Y:S01]  /*04a0*/  @!P0 LDC.64 R6, c[0x0][0x388] ;  /* 0x0000e200ff068b82 */ /* 0x000e620000000a00 */
[----:B0-----:R-:W-:-:S05]  /*04b0*/  @!P1 IMAD.WIDE.U32 R8, R17, 0x4, R8 ;  /* 0x0000000411089825 */ /* 0x001fca00078e0008 */
[----:B------:R-:W2:Y:S01]  /*04c0*/  @!P1 LDG.E R24, desc[UR6][R8.64] ;  /* 0x0000000608189981 */ /* 0x000ea2000c1e1900 */
[----:B-1----:R-:W-:-:S05]  /*04d0*/  @!P0 IMAD.WIDE.U32 R6, R15, 0x4, R6 ;  /* 0x000000040f068825 */ /* 0x002fca00078e0006 */
[----:B------:R-:W3:Y:S01]  /*04e0*/  @!P0 LDG.E R23, desc[UR6][R6.64] ;  /* 0x0000000606178981 */ /* 0x000ee2000c1e1900 */
[----:B------:R-:W-:-:S04]  /*04f0*/  IADD3 R19, PT, PT, R19, 0x1, RZ ;  /* 0x0000000113137810 */ /* 0x000fc80007ffe0ff */
[----:B------:R-:W-:-:S04]  /*0500*/  LOP3.LUT R26, R19, 0x1, RZ, 0xc0, !PT ;  /* 0x00000001131a7812 */ /* 0x000fc800078ec0ff */
[C---:B------:R-:W-:Y:S01]  /*0510*/  LOP3.LUT R27, R26.reuse, 0x1, RZ, 0x3c, !PT ;  /* 0x000000011a1b7812 */ /* 0x040fe200078e3cff */
[C---:B------:R-:W-:Y:S02]  /*0520*/  IMAD R25, R26.reuse, 0x1080, R12 ;  /* 0x000010801a197824 */ /* 0x040fe400078e020c */
[----:B------:R-:W-:Y:S02]  /*0530*/  IMAD R26, R26, 0x1080, R13 ;  /* 0x000010801a1a7824 */ /* 0x000fe400078e020d */
[C---:B------:R-:W-:Y:S02]  /*0540*/  IMAD R21, R27.reuse, 0x1080, R10 ;  /* 0x000010801b157824 */ /* 0x040fe400078e020a */
[----:B------:R-:W-:Y:S01]  /*0550*/  IMAD R22, R27, 0x1080, R16 ;  /* 0x000010801b167824 */ /* 0x000fe200078e0210 */
[----:B--2---:R-:W-:Y:S04]  /*0560*/  STS [R25], R24 ;  /* 0x0000001819007388 */ /* 0x004fe80000000800 */
[----:B---3--:R-:W-:Y:S04]  /*0570*/  STS [R26], R23 ;  /* 0x000000171a007388 */ /* 0x008fe80000000800 */
[----:B------:R-:W-:Y:S04]  /*0580*/  LDS R9, [R21] ;  /* 0x0000000015097984 */ /* 0x000fe80000000800 */
[----:B------:R-:W0:Y:S04]  /*0590*/  LDS R8, [R22] ;  /* 0x0000000016087984 */ /* 0x000e280000000800 */
[----:B------:R-:W-:Y:S04]  /*05a0*/  LDS R27, [R21+0x4] ;  /* 0x00000400151b7984 */ /* 0x000fe80000000800 */
[----:B------:R-:W1:Y:S04]  /*05b0*/  LDS R28, [R22+0x84] ;  /* 0x00008400161c7984 */ /* 0x000e680000000800 */
[----:B------:R-:W-:Y:S04]  /*05c0*/  LDS R6, [R21+0x8] ;  /* 0x0000080015067984 */ /* 0x000fe80000000800 */
[----:B------:R-:W2:Y:S04]  /*05d0*/  LDS R7, [R22+0x108] ;  /* 0x0001080016077984 */ /* 0x000ea80000000800 */
[----:B------:R-:W-:Y:S04]  /*05e0*/  LDS R24, [R21+0x10] ;  /* 0x0000100015187984 */ /* 0x000fe80000000800 */
[----:B------:R-:W-:Y:S04]  /*05f0*/  LDS R25, [R22+0x210] ;  /* 0x0002100016197984 */ /* 0x000fe80000000800 */
[----:B------:R-:W-:Y:S01]  /*0600*/  LDS R23, [R22+0x294] ;  /* 0x0002940016177984 */ /* 0x000fe20000000800 */
[----:B0-----:R-:W-:-:S03]  /*0610*/  FFMA R20, R9, R8, R20 ;  /* 0x0000000809147223 */ /* 0x001fc60000000014 */
[----:B------:R-:W-:Y:S04]  /*0620*/  LDS R8, [R21+0xc] ;  /* 0x00000c0015087984 */ /* 0x000fe80000000800 */
[----:B------:R-:W0:Y:S01]  /*0630*/  LDS R9, [R22+0x18c] ;  /* 0x00018c0016097984 */ /* 0x000e220000000800 */
[----:B-1----:R-:W-:-:S03]  /*0640*/  FFMA R27, R27, R28, R20 ;  /* 0x0000001c1b1b7223 */ /* 0x002fc60000000014 */
[----:B------:R-:W1:Y:S01]  /*0650*/  LDS R20, [R21+0x14] ;  /* 0x0000140015147984 */ /* 0x000e620000000800 */
[----:B--2---:R-:W-:-:S03]  /*0660*/  FFMA R27, R6, R7, R27 ;  /* 0x00000007061b7223 */ /* 0x004fc6000000001b */
[----:B------:R-:W-:Y:S04]  /*0670*/  LDS R7, [R21+0x18] ;  /* 0x0000180015077984 */ /* 0x000fe80000000800 */
[----:B------:R-:W2:Y:S01]  /*0680*/  LDS R6, [R22+0x318] ;  /* 0x0003180016067984 */ /* 0x000ea20000000800 */
[----:B0-----:R-:W-:-:S03]  /*0690*/  FFMA R9, R8, R9, R27 ;  /* 0x0000000908097223 */ /* 0x001fc6000000001b */
[----:B------:R-:W-:Y:S01]  /*06a0*/  LDS R8, [R21+0x1c] ;  /* 0x00001c0015087984 */ /* 0x000fe20000000800 */
[----:B------:R-:W-:-:S03]  /*06b0*/  FFMA R25, R24, R25, R9 ;  /* 0x0000001918197223 */ /* 0x000fc60000000009 */
[----:B------:R-:W0:Y:S01]  /*06c0*/  LDS R9, [R22+0x39c] ;  /* 0x00039c0016097984 */ /* 0x000e220000000800 */
[----:B-1----:R-:W-:-:S03]  /*06d0*/  FFMA R26, R20, R23, R25 ;  /* 0x00000017141a7223 */ /* 0x002fc60000000019 */
[----:B------:R-:W-:Y:S04]  /*06e0*/  LDS R24, [R21+0x20] ;  /* 0x0000200015187984 */ /* 0x000fe80000000800 */
[----:B------:R-:W1:Y:S04]  /*06f0*/  LDS R25, [R22+0x420] ;  /* 0x0004200016197984 */ /* 0x000e680000000800 */
[----:B------:R-:W-:Y:S04]  /*0700*/  LDS R20, [R21+0x24] ;  /* 0x0000240015147984 */ /* 0x000fe80000000800 */
[----:B------:R-:W3:Y:S01]  /*0710*/  LDS R23, [R22+0x4a4] ;  /* 0x0004a40016177984 */ /* 0x000ee20000000800 */
[----:B--2---:R-:W-:-:S03]  /*0720*/  FFMA R27, R7, R6, R26 ;  /* 0x00000006071b7223 */ /* 0x004fc6000000001a */
[----:B------:R-:W-:Y:S04]  /*0730*/  LDS R7, [R21+0x28] ;  /* 0x0000280015077984 */ /* 0x000fe80000000800 */
[----:B------:R-:W2:Y:S01]  /*0740*/  LDS R6, [R22+0x528] ;  /* 0x0005280016067984 */ /* 0x000ea20000000800 */
[----:B0-----:R-:W-:-:S03]  /*0750*/  FFMA R9, R8, R9, R27 ;  /* 0x0000000908097223 */ /* 0x001fc6000000001b */
[----:B------:R-:W-:Y:S01]  /*0760*/  LDS R8, [R21+0x2c] ;  /* 0x00002c0015087984 */ /* 0x000fe20000000800 */
[----:B-1----:R-:W-:-:S03]  /*0770*/  FFMA R25, R24, R25, R9 ;  /* 0x0000001918197223 */ /* 0x002fc60000000009 */
[----:B------:R-:W0:Y:S04]  /*0780*/  LDS R9, [R22+0x5ac] ;  /* 0x0005ac0016097984 */ /* 0x000e280000000800 */
[----:B------:R-:W-:Y:S01]  /*0790*/  LDS R24, [R21+0x30] ;  /* 0x0000300015187984 */ /* 0x000fe20000000800 */
[----:B---3--:R-:W-:-:S03]  /*07a0*/  FFMA R26, R20, R23, R25 ;  /* 0x00000017141a7223 */ /* 0x008fc60000000019 */
        /* <DEDUP_REMOVED lines=29> */
[----:B------:R-:W2:Y:S04]  /*0980*/  LDS R7, [R22+0xb58] ;  /* 0x000b580016077984 */ /* 0x000ea80000000800 */
[----:B------:R-:W-:Y:S01]  /*0990*/  LDS R26, [R22+0xce4] ;  /* 0x000ce400161a7984 */ /* 0x000fe20000000800 */
[----:B0-----:R-:W-:-:S03]  /*09a0*/  FFMA R9, R8, R9, R27 ;  /* 0x0000000908097223 */ /* 0x001fc6000000001b */
[----:B------:R-:W-:Y:S04]  /*09b0*/  LDS R8, [R21+0x5c] ;  /* 0x00005c0015087984 */ /* 0x000fe80000000800 */
[----:B------:R-:W-:Y:S01]  /*09c0*/  LDS R27, [R21+0x64] ;  /* 0x00006400151b7984 */ /* 0x000fe20000000800 */
[----:B-1----:R-:W-:-:S03]  /*09d0*/  FFMA R25, R24, R25, R9 ;  /* 0x0000001918197223 */ /* 0x002fc60000000009 */
[----:B------:R-:W0:Y:S04]  /*09e0*/  LDS R9, [R22+0xbdc] ;  /* 0x000bdc0016097984 */ /* 0x000e280000000800 */
[----:B------:R-:W-:Y:S01]  /*09f0*/  LDS R24, [R21+0x60] ;  /* 0x0000600015187984 */ /* 0x000fe20000000800 */
[----:B---3--:R-:W-:-:S03]  /*0a00*/  FFMA R23, R20, R23, R25 ;  /* 0x0000001714177223 */ /* 0x008fc60000000019 */
[----:B------:R-:W1:Y:S04]  /*0a10*/  LDS R25, [R22+0xc60] ;  /* 0x000c600016197984 */ /* 0x000e680000000800 */
[----:B------:R-:W-:Y:S01]  /*0a20*/  LDS R20, [R21+0x68] ;  /* 0x0000680015147984 */ /* 0x000fe20000000800 */
[----:B--2---:R-:W-:-:S03]  /*0a30*/  FFMA R7, R6, R7, R23 ;  /* 0x0000000706077223 */ /* 0x004fc60000000017 */
[----:B------:R-:W2:Y:S04]  /*0a40*/  LDS R23, [R22+0xd68] ;  /* 0x000d680016177984 */ /* 0x000ea80000000800 */
[----:B------:R-:W-:Y:S01]  /*0a50*/  LDS R6, [R21+0x6c] ;  /* 0x00006c0015067984 */ /* 0x000fe20000000800 */
[----:B0-----:R-:W-:-:S03]  /*0a60*/  FFMA R7, R8, R9, R7 ;  /* 0x0000000908077223 */ /* 0x001fc60000000007 */
[----:B------:R-:W-:Y:S04]  /*0a70*/  LDS R8, [R21+0x70] ;  /* 0x0000700015087984 */ /* 0x000fe80000000800 */
[----:B------:R-:W-:Y:S01]  /*0a80*/  LDS R9, [R22+0xe70] ;  /* 0x000e700016097984 */ /* 0x000fe20000000800 */
[----:B-1----:R-:W-:-:S03]  /*0a90*/  FFMA R24, R24, R25, R7 ;  /* 0x0000001918187223 */ /* 0x002fc60000000007 */
[----:B------:R-:W0:Y:S01]  /*0aa0*/  LDS R7, [R22+0xdec] ;  /* 0x000dec0016077984 */ /* 0x000e220000000800 */
[----:B------:R-:W-:-:S03]  /*0ab0*/  FFMA R27, R27, R26, R24 ;  /* 0x0000001a1b1b7223 */ /* 0x000fc60000000018 */
[----:B------:R-:W-:Y:S04]  /*0ac0*/  LDS R24, [R21+0x74] ;  /* 0x0000740015187984 */ /* 0x000fe80000000800 */
[----:B------:R-:W1:Y:S01]  /*0ad0*/  LDS R25, [R22+0xef4] ;  /* 0x000ef40016197984 */ /* 0x000e620000000800 */
[----:B--2---:R-:W-:-:S03]  /*0ae0*/  FFMA R29, R20, R23, R27 ;  /* 0x00000017141d7223 */ /* 0x004fc6000000001b */
[----:B------:R-:W-:Y:S04]  /*0af0*/  LDS R20, [R21+0x78] ;  /* 0x0000780015147984 */ /* 0x000fe80000000800 */
[----:B------:R-:W2:Y:S04]  /*0b00*/  LDS R23, [R22+0xf78] ;  /* 0x000f780016177984 */ /* 0x000ea80000000800 */
[----:B------:R-:W-:Y:S04]  /*0b10*/  LDS R26, [R21+0x7c] ;  /* 0x00007c00151a7984 */ /* 0x000fe80000000800 */
[----:B------:R-:W3:Y:S01]  /*0b20*/  LDS R27, [R22+0xffc] ;  /* 0x000ffc00161b7984 */ /* 0x000ee20000000800 */
[----:B------:R-:W-:Y:S01]  /*0b30*/  IADD3 R14, PT, PT, R14, 0x1, RZ ;  /* 0x000000010e0e7810 */ /* 0x000fe20007ffe0ff */
[----:B------:R-:W-:Y:S03]  /*0b40*/  BAR.SYNC.DEFER_BLOCKING 0x0 ;  /* 0x0000000000007b1d */ /* 0x000fe60000010000 */
[----:B------:R-:W-:Y:S01]  /*0b50*/  ISETP.NE.AND P0, PT, R14, -0x1, PT ;  /* 0xffffffff0e00780c */ /* 0x000fe20003f05270 */
[----:B0-----:R-:W-:-:S04]  /*0b60*/  FFMA R7, R6, R7, R29 ;  /* 0x0000000706077223 */ /* 0x001fc8000000001d */
[----:B------:R-:W-:-:S04]  /*0b70*/  FFMA R7, R8, R9, R7 ;  /* 0x0000000908077223 */ /* 0x000fc80000000007 */
[----:B-1----:R-:W-:Y:S01]  /*0b80*/  FFMA R7, R24, R25, R7 ;  /* 0x0000001918077223 */ /* 0x002fe20000000007 */
[----:B------:R-:W-:-:S03]  /*0b90*/  LEA R15, R2, R15, 0x5 ;  /* 0x0000000f020f7211 */ /* 0x000fc600078e28ff */
[----:B--2---:R-:W-:-:S04]  /*0ba0*/  FFMA R7, R20, R23, R7 ;  /* 0x0000001714077223 */ /* 0x004fc80000000007 */
[----:B---3--:R-:W-:Y:S01]  /*0bb0*/  FFMA R20, R26, R27, R7 ;  /* 0x0000001b1a147223 */ /* 0x008fe20000000007 */
[----:B------:R-:W-:Y:S06]  /*0bc0*/  @P0 BRA `(.L_x_1) ;  /* 0xfffffff800080947 */ /* 0x000fec000383ffff */
.L_x_0:
[----:B------:R-:W-:Y:S01]  /*0bd0*/  LDS R19, [R5] ;  /* 0x0000000005137984 */ /* 0x000fe20000000800 */
[----:B------:R-:W-:-:S03]  /*0be0*/  ISETP.GE.AND P0, PT, R3, R2, PT ;  /* 0x000000020300720c */ /* 0x000fc60003f06270 */
[----:B------:R-:W1:Y:S01]  /*0bf0*/  LDS R18, [R4] ;  /* 0x0000000004127984 */ /* 0x000e620000000800 */
[----:B------:R-:W-:-:S03]  /*0c00*/  ISETP.GE.OR P0, PT, R0, UR4, P0 ;  /* 0x0000000400007c0c */ /* 0x000fc60008706670 */
[----:B------:R-:W-:Y:S04]  /*0c10*/  LDS R21, [R5+0x4] ;  /* 0x0000040005157984 */ /* 0x000fe80000000800 */
[----:B------:R-:W2:Y:S04]  /*0c20*/  LDS R22, [R4+0x84] ;  /* 0x0000840004167984 */ /* 0x000ea80000000800 */
[----:B------:R-:W-:Y:S04]  /*0c30*/  LDS R17, [R5+0x8] ;  /* 0x0000080005117984 */ /* 0x000fe80000000800 */
[----:B------:R-:W3:Y:S04]  /*0c40*/  LDS R16, [R4+0x108] ;  /* 0x0001080004107984 */ /* 0x000ee80000000800 */
[----:B0-----:R-:W-:Y:S04]  /*0c50*/  LDS R8, [R5+0xc] ;  /* 0x00000c0005087984 */ /* 0x001fe80000000800 */
[----:B------:R-:W0:Y:S04]  /*0c60*/  LDS R9, [R4+0x18c] ;  /* 0x00018c0004097984 */ /* 0x000e280000000800 */
[----:B------:R-:W-:Y:S04]  /*0c70*/  LDS R6, [R5+0x10] ;  /* 0x0000100005067984 */ /* 0x000fe80000000800 */
[----:B------:R-:W4:Y:S04]  /*0c80*/  LDS R7, [R4+0x210] ;  /* 0x0002100004077984 */ /* 0x000f280000000800 */
[----:B------:R-:W-:Y:S04]  /*0c90*/  LDS R10, [R5+0x14] ;  /* 0x00001400050a7984 */ /* 0x000fe80000000800 */
[----:B------:R-:W5:Y:S01]  /*0ca0*/  LDS R11, [R4+0x294] ;  /* 0x00029400040b7984 */ /* 0x000f620000000800 */
[----:B-1----:R-:W-:-:S03]  /*0cb0*/  FFMA R20, R19, R18, R20 ;  /* 0x0000001213147223 */ /* 0x002fc60000000014 */
[----:B------:R-:W-:Y:S04]  /*0cc0*/  LDS R24, [R5+0x18] ;  /* 0x0000180005187984 */ /* 0x000fe80000000800 */
[----:B------:R-:W1:Y:S01]  /*0cd0*/  LDS R25, [R4+0x318] ;  /* 0x0003180004197984 */ /* 0x000e620000000800 */
[----:B--2---:R-:W-:-:S03]  /*0ce0*/  FFMA R22, R21, R22, R20 ;  /* 0x0000001615167223 */ /* 0x004fc60000000014 */
[----:B------:R-:W-:Y:S04]  /*0cf0*/  LDS R12, [R5+0x1c] ;  /* 0x00001c00050c7984 */ /* 0x000fe80000000800 */
[----:B------:R-:W2:Y:S01]  /*0d00*/  LDS R13, [R4+0x39c] ;  /* 0x00039c00040d7984 */ /* 0x000ea20000000800 */
[----:B---3--:R-:W-:-:S03]  /*0d10*/  FFMA R17, R17, R16, R22 ;  /* 0x0000001011117223 */ /* 0x008fc60000000016 */
[----:B------:R-:W-:Y:S04]  /*0d20*/  LDS R14, [R5+0x20] ;  /* 0x00002000050e7984 */ /* 0x000fe80000000800 */
[----:B------:R-:W3:Y:S01]  /*0d30*/  LDS R15, [R4+0x420] ;  /* 0x00042000040f7984 */ /* 0x000ee20000000800 */
[----:B0-----:R-:W-:-:S03]  /*0d40*/  FFMA R9, R8, R9, R17 ;  /* 0x0000000908097223 */ /* 0x001fc60000000011 */
[----:B------:R-:W-:Y:S04]  /*0d50*/  LDS R18, [R5+0x24] ;  /* 0x0000240005127984 */ /* 0x000fe80000000800 */
[----:B------:R-:W0:Y:S01]  /*0d60*/  LDS R19, [R4+0x4a4] ;  /* 0x0004a40004137984 */ /* 0x000e220000000800 */
[----:B----4-:R-:W-:-:S03]  /*0d70*/  FFMA R27, R6, R7, R9 ;  /* 0x00000007061b7223 */ /* 0x010fc60000000009 */
[----:B------:R-:W-:Y:S04]  /*0d80*/  LDS R20, [R5+0x28] ;  /* 0x0000280005147984 */ /* 0x000fe80000000800 */
[----:B------:R-:W4:Y:S01]  /*0d90*/  LDS R21, [R4+0x528] ;  /* 0x0005280004157984 */ /* 0x000f220000000800 */
[----:B-----5:R-:W-:-:S03]  /*0da0*/  FFMA R11, R10, R11, R27 ;  /* 0x0000000b0a0b7223 */ /* 0x020fc6000000001b */
        /* <DEDUP_REMOVED lines=36> */
[----:B------:R-:W-:Y:S01]  /*0ff0*/  LDS R8, [R5+0x5c] ;  /* 0x00005c0005087984 */ /* 0x000fe20000000800 */
[----:B-1----:R-:W-:-:S03]  /*1000*/  FFMA R18, R19, R18, R14 ;  /* 0x0000001213127223 */ /* 0x002fc6000000000e */
[----:B------:R-:W1:Y:S04]  /*1010*/  LDS R9, [R4+0xbdc] ;  /* 0x000bdc0004097984 */ /* 0x000e680000000800 */
[----:B------:R-:W-:Y:S01]  /*1020*/  LDS R24, [R5+0x60] ;  /* 0x0000600005187984 */ /* 0x000fe20000000800 */
[----:B--2---:R-:W-:-:S03]  /*1030*/  FFMA R20, R21, R20, R18 ;  /* 0x0000001415147223 */ /* 0x004fc60000000012 */
[----:B------:R-:W2:Y:S04]  /*1040*/  LDS R25, [R4+0xc60] ;  /* 0x000c600004197984 */ /* 0x000ea80000000800 */
[----:B------:R0:W2:Y:S01]  /*1050*/  LDS R11, [R5+0x64] ;  /* 0x00006400050b7984 */ /* 0x0000a20000000800 */
[----:B---3--:R-:W-:-:S03]  /*1060*/  FFMA R23, R23, R22, R20 ;  /* 0x0000001617177223 */ /* 0x008fc60000000014 */
[----:B------:R3:W3:Y:S04]  /*1070*/  LDS R10, [R4+0xce4] ;  /* 0x000ce400040a7984 */ /* 0x0006e80000000800 */
[----:B------:R1:W3:Y:S01]  /*1080*/  LDS R13, [R5+0x68] ;  /* 0x00006800050d7984 */ /* 0x0002e20000000800 */
[----:B0-----:R-:W-:-:S03]  /*1090*/  FFMA R23, R16, R17, R23 ;  /* 0x0000001110177223 */ /* 0x001fc60000000017 */
[----:B------:R0:W0:Y:S04]  /*10a0*/  LDS R12, [R4+0xd68] ;  /* 0x000d6800040c7984 */ /* 0x0000280000000800 */
[----:B------:R0:W0:Y:S01]  /*10b0*/  LDS R15, [R5+0x6c] ;  /* 0x00006c00050f7984 */ /* 0x0000220000000800 */
[----:B----4-:R-:W-:-:S03]  /*10c0*/  FFMA R23, R6, R7, R23 ;  /* 0x0000000706177223 */ /* 0x010fc60000000017 */
[----:B------:R4:W0:Y:S04]  /*10d0*/  LDS R14, [R4+0xdec] ;  /* 0x000dec00040e7984 */ /* 0x0008280000000800 */
[----:B------:R4:W0:Y:S04]  /*10e0*/  LDS R19, [R5+0x70] ;  /* 0x0000700005137984 */ /* 0x0008280000000800 */
[----:B------:R4:W0:Y:S01]  /*10f0*/  LDS R18, [R4+0xe70] ;  /* 0x000e700004127984 */ /* 0x0008220000000800 */
[----:B-1----:R-:W-:-:S03]  /*1100*/  FFMA R9, R8, R9, R23 ;  /* 0x0000000908097223 */ /* 0x002fc60000000017 */
[----:B------:R4:W1:Y:S04]  /*1110*/  LDS R21, [R5+0x74] ;  /* 0x0000740005157984 */ /* 0x0008680000000800 */
[----:B------:R4:W0:Y:S01]  /*1120*/  LDS R20, [R4+0xef4] ;  /* 0x000ef40004147984 */ /* 0x0008220000000800 */
[----:B--2---:R-:W-:-:S03]  /*1130*/  FFMA R24, R24, R25, R9 ;  /* 0x0000001918187223 */ /* 0x004fc60000000009 */
[----:B------:R4:W2:Y:S04]  /*1140*/  LDS R16, [R5+0x78] ;  /* 0x0000780005107984 */ /* 0x0008a80000000800 */
[----:B------:R4:W0:Y:S04]  /*1150*/  LDS R17, [R4+0xf78] ;  /* 0x000f780004117984 */ /* 0x0008280000000800 */
[----:B------:R4:W0:Y:S04]  /*1160*/  LDS R6, [R5+0x7c] ;  /* 0x00007c0005067984 */ /* 0x0008280000000800 */
[----:B------:R4:W0:Y:S01]  /*1170*/  LDS R7, [R4+0xffc] ;  /* 0x000ffc0004077984 */ /* 0x0008220000000800 */
[----:B---3--:R-:W-:Y:S05]  /*1180*/  @P0 EXIT ;  /* 0x000000000000094d */ /* 0x008fea0003800000 */
[----:B0---4-:R-:W0:Y:S01]  /*1190*/  LDC.64 R4, c[0x0][0x390] ;  /* 0x0000e400ff047b82 */ /* 0x011e220000000a00 */
[----:B------:R-:W-:Y:S01]  /*11a0*/  FFMA R10, R11, R10, R24 ;  /* 0x0000000a0b0a7223 */ /* 0x000fe20000000018 */
[----:B------:R-:W-:-:S03]  /*11b0*/  IMAD R3, R0, R2, R3 ;  /* 0x0000000200037224 */ /* 0x000fc600078e0203 */
[----:B------:R-:W-:-:S04]  /*11c0*/  FFMA R10, R13, R12, R10 ;  /* 0x0000000c0d0a7223 */ /* 0x000fc8000000000a */
[----:B------:R-:W-:-:S04]  /*11d0*/  FFMA R10, R15, R14, R10 ;  /* 0x0000000e0f0a7223 */ /* 0x000fc8000000000a */
[----:B------:R-:W-:-:S04]  /*11e0*/  FFMA R10, R19, R18, R10 ;  /* 0x00000012130a7223 */ /* 0x000fc8000000000a */
[----:B-1----:R-:W-:-:S04]  /*11f0*/  FFMA R21, R21, R20, R10 ;  /* 0x0000001415157223 */ /* 0x002fc8000000000a */
[----:B--2---:R-:W-:Y:S01]  /*1200*/  FFMA R17, R16, R17, R21 ;  /* 0x0000001110117223 */ /* 0x004fe20000000015 */
[----:B0-----:R-:W-:-:S04]  /*1210*/  IMAD.WIDE R4, R3, 0x4, R4 ;  /* 0x0000000403047825 */ /* 0x001fc800078e0204 */
[----:B------:R-:W-:-:S05]  /*1220*/  FFMA R7, R6, R7, R17 ;  /* 0x0000000706077223 */ /* 0x000fca0000000011 */
[----:B------:R-:W-:Y:S01]  /*1230*/  STG.E desc[UR6][R4.64], R7 ;  /* 0x0000000704007986 */ /* 0x000fe2000c101906 */
[----:B------:R-:W-:Y:S05]  /*1240*/  EXIT ;  /* 0x000000000000794d */ /* 0x000fea0003800000 */
.L_x_2:
[----:B------:R-:W-:-:S00]  /*1250*/  BRA `(.L_x_2) ;  /* 0xfffffffc00fc7947 */ /* 0x000fc0000383ffff */
[----:B------:R-:W-:-:S00]  /*1260*/  NOP ;  /* 0x0000000000007918 */ /* 0x000fc00000000000 */
        /* <DEDUP_REMOVED lines=9> */
.L_x_14:


//--------------------- .text._Z11tiledPaddedILi32EEvPKfS1_Pfiii --------------------------
	.section	.text._Z11tiledPaddedILi32EEvPKfS1_Pfiii,"ax",@progbits
	.align	128
        .global         _Z11tiledPaddedILi32EEvPKfS1_Pfiii
        .type           _Z11tiledPaddedILi32EEvPKfS1_Pfiii,@function
        .size           _Z11tiledPaddedILi32EEvPKfS1_Pfiii,(.L_x_15 - _Z11tiledPaddedILi32EEvPKfS1_Pfiii)
        .other          _Z11tiledPaddedILi32EEvPKfS1_Pfiii,@"STO_CUDA_ENTRY STV_DEFAULT"
_Z11tiledPaddedILi32EEvPKfS1_Pfiii:
.text._Z11tiledPaddedILi32EEvPKfS1_Pfiii:
[----:B------:R-:W-:Y:S01]  /*0000*/  LDC R1, c[0x0][0x37c] ;  /* 0x0000df00ff017b82 */ /* 0x000fe20000000800 */
[----:B------:R-:W0:Y:S01]  /*0010*/  S2R R2, SR_CTAID.Y ;  /* 0x0000000000027919 */ /* 0x000e220000002600 */
[----:B------:R-:W1:Y:S01]  /*0020*/  LDCU UR4, c[0x0][0x3a0] ;  /* 0x00007400ff0477ac */ /* 0x000e620008000800 */
[----:B------:R-:W-:Y:S01]  /*0030*/  HFMA2 R16, -RZ, RZ, 0, 0 ;  /* 0x00000000ff107431 */ /* 0x000fe200000001ff */
[----:B------:R-:W0:Y:S01]  /*0040*/  S2R R0, SR_TID.Y ;  /* 0x0000000000007919 */ /* 0x000e220000002200 */
[----:B------:R-:W2:Y:S01]  /*0050*/  LDCU.64 UR6, c[0x0][0x358] ;  /* 0x00006b00ff0677ac */ /* 0x000ea20008000a00 */
[----:B------:R-:W3:Y:S01]  /*0060*/  S2R R10, SR_CTAID.X ;  /* 0x00000000000a7919 */ /* 0x000ee20000002500 */
[----:B------:R-:W3:Y:S01]  /*0070*/  S2R R5, SR_TID.X ;  /* 0x0000000000057919 */ /* 0x000ee20000002100 */
[----:B-1----:R-:W-:Y:S01]  /*0080*/  UISETP.GE.AND UP0, UPT, UR4, 0x1, UPT ;  /* 0x000000010400788c */ /* 0x002fe2000bf06270 */
[----:B0-----:R-:W-:Y:S02]  /*0090*/  LEA R2, R2, R0, 0x5 ;  /* 0x0000000002027211 */ /* 0x001fe400078e28ff */
[----:B---3--:R-:W-:-:S06]  /*00a0*/  LEA R3, R10, R5, 0x5 ;  /* 0x000000050a037211 */ /* 0x008fcc00078e28ff */
[----:B--2---:R-:W-:Y:S05]  /*00b0*/  BRA.U !UP0, `(.L_x_3) ;  /* 0x0000000908207547 */ /* 0x004fea000b800000 */
[----:B------:R-:W0:Y:S01]  /*00c0*/  S2R R9, SR_CgaCtaId ;  /* 0x0000000000097919 */ /* 0x000e220000008800 */
[----:B------:R-:W1:Y:S01]  /*00d0*/  LDCU UR5, c[0x0][0x39c] ;  /* 0x00007380ff0577ac */ /* 0x000e620008000800 */
[----:B------:R-:W2:Y:S01]  /*00e0*/  LDC R4, c[0x0][0x39c] ;  /* 0x0000e700ff047b82 */ /* 0x000ea20000000800 */
[----:B------:R-:W-:Y:S02]  /*00f0*/  MOV R6, 0x400 ;  /* 0x0000040000067802 */ /* 0x000fe40000000f00 */
[----:B------:R-:W-:Y:S01]  /*0100*/  MOV R16, RZ ;  /* 0x000000ff00107202 */ /* 0x000fe20000000f00 */
[----:B------:R-:W3:Y:S01]  /*0110*/  LDCU UR9, c[0x0][0x3a0] ;  /* 0x00007400ff0977ac */ /* 0x000ee20008000800 */
[----:B------:R-:W-:Y:S01]  /*0120*/  IADD3 R8, PT, PT, R6, 0x1080, RZ ;  /* 0x0000108006087810 */ /* 0x000fe20007ffe0ff */
[----:B------:R-:W4:Y:S01]  /*0130*/  LDCU UR8, c[0x0][0x398] ;  /* 0x00007300ff0877ac */ /* 0x000f220008000800 */
[----:B-1----:R-:W-:-:S05]  /*0140*/  IMAD R11, R0, UR5, R5 ;  /* 0x00000005000b7c24 */ /* 0x002fca000f8e0205 */
[----:B------:R-:W-:Y:S02]  /*0150*/  LEA R11, R10, R11, 0x5 ;  /* 0x0000000b0a0b7211 */ /* 0x000fe400078e28ff */
[C---:B0-----:R-:W-:Y:S02]  /*0160*/  LEA R7, R9.reuse, R6, 0x18 ;  /* 0x0000000609077211 */ /* 0x041fe400078ec0ff */
[----:B------:R-:W-:-:S03]  /*0170*/  LEA R6, R9, R8, 0x18 ;  /* 0x0000000809067211 */ /* 0x000fc600078ec0ff */
[----:B------:R-:W-:Y:S01]  /*0180*/  IMAD R8, R0, 0x84, R7 ;  /* 0x0000008400087824 */ /* 0x000fe200078e0207 */
[C---:B------:R-:W-:Y:S01]  /*0190*/  LEA R7, R5.reuse, R6, 0x2 ;  /* 0x0000000605077211 */ /* 0x040fe200078e10ff */
[----:B------:R-:W-:Y:S01]  /*01a0*/  IMAD R6, R2, UR4, R5 ;  /* 0x0000000402067c24 */ /* 0x000fe2000f8e0205 */
[----:B------:R-:W-:Y:S02]  /*01b0*/  UMOV UR4, URZ ;  /* 0x000000ff00047c82 */ /* 0x000fe40008000000 */
[----:B------:R-:W-:Y:S01]  /*01c0*/  LEA R10, R5, R8, 0x2 ;  /* 0x00000008050a7211 */ /* 0x000fe200078e10ff */
[----:B---34-:R-:W-:-:S07]  /*01d0*/  IMAD R9, R0, 0x84, R7 ;  /* 0x0000008400097824 */ /* 0x018fce00078e0207 */
.L_x_4:
[----:B------:R-:W-:Y:S02]  /*01e0*/  ISETP.GE.U32.AND P1, PT, R5, UR9, PT ;  /* 0x0000000905007c0c */ /* 0x000fe4000bf26070 */
[----:B------:R-:W-:Y:S02]  /*01f0*/  CS2R R18, SRZ ;  /* 0x0000000000127805 */ /* 0x000fe4000001ff00 */
[----:B------:R-:W-:Y:S02]  /*0200*/  ISETP.GE.U32.AND P0, PT, R0, UR9, PT ;  /* 0x0000000900007c0c */ /* 0x000fe4000bf06070 */
[----:B------:R-:W-:Y:S02]  /*0210*/  ISETP.GE.OR P1, PT, R2, UR8, P1 ;  /* 0x0000000802007c0c */ /* 0x000fe40008f26670 */
[----:B--2---:R-:W-:-:S11]  /*0220*/  ISETP.GE.OR P0, PT, R3, R4, P0 ;  /* 0x000000040300720c */ /* 0x004fd60000706670 */
[----:B------:R-:W0:Y:S08]  /*0230*/  @!P1 LDC.64 R14, c[0x0][0x380] ;  /* 0x0000e000ff0e9b82 */ /* 0x000e300000000a00 */
[----:B------:R-:W1:Y:S01]  /*0240*/  @!P0 LDC.64 R12, c[0x0][0x388] ;  /* 0x0000e200ff0c8b82 */ /* 0x000e620000000a00 */
[----:B0-----:R-:W-:-:S05]  /*0250*/  @!P1 IMAD.WIDE.U32 R14, R6, 0x4, R14 ;  /* 0x00000004060e9825 */ /* 0x001fca00078e000e */
[----:B------:R-:W2:Y:S01]  /*0260*/  @!P1 LDG.E R19, desc[UR6][R14.64] ;  /* 0x000000060e139981 */ /* 0x000ea2000c1e1900 */
[----:B-1----:R-:W-:-:S05]  /*0270*/  @!P0 IMAD.WIDE.U32 R12, R11, 0x4, R12 ;  /* 0x000000040b0c8825 */ /* 0x002fca00078e000c */
[----:B------:R-:W3:Y:S01]  /*0280*/  @!P0 LDG.E R18, desc[UR6][R12.64] ;  /* 0x000000060c128981 */ /* 0x000ee2000c1e1900 */
[----:B------:R-:W-:-:S04]  /*0290*/  UIADD3 UR4, UPT, UPT, UR4, 0x20, URZ ;  /* 0x0000002004047890 */ /* 0x000fc8000fffe0ff */
[----:B------:R-:W-:Y:S01]  /*02a0*/  UISETP.GE.AND UP0, UPT, UR4, UR9, UPT ;  /* 0x000000090400728c */ /* 0x000fe2000bf06270 */
[----:B------:R-:W-:Y:S02]  /*02b0*/  IADD3 R0, PT, PT, R0, 0x20, RZ ;  /* 0x0000002000007810 */ /* 0x000fe40007ffe0ff */
[----:B------:R-:W-:Y:S02]  /*02c0*/  IADD3 R5, PT, PT, R5, 0x20, RZ ;  /* 0x0000002005057810 */ /* 0x000fe40007ffe0ff */
[----:B------:R-:W-:Y:S02]  /*02d0*/  IADD3 R6, PT, PT, R6, 0x20, RZ ;  /* 0x0000002006067810 */ /* 0x000fe40007ffe0ff */
[----:B------:R-:W-:Y:S01]  /*02e0*/  LEA R11, R4, R11, 0x5 ;  /* 0x0000000b040b7211 */ /* 0x000fe200078e28ff */
[----:B--2---:R-:W-:Y:S04]  /*02f0*/  STS [R10], R19 ;  /* 0x000000130a007388 */ /* 0x004fe80000000800 */
[----:B---3--:R-:W-:Y:S01]  /*0300*/  STS [R9], R18 ;  /* 0x0000001209007388 */ /* 0x008fe20000000800 */
[----:B------:R-:W-:Y:S06]  /*0310*/  BAR.SYNC.DEFER_BLOCKING 0x0 ;  /* 0x0000000000007b1d */ /* 0x000fec0000010000 */
[----:B------:R-:W-:Y:S04]  /*0320*/  LDS R21, [R8] ;  /* 0x0000000008157984 */ /* 0x000fe80000000800 */
[----:B------:R-:W0:Y:S04]  /*0330*/  LDS R20, [R7] ;  /* 0x0000000007147984 */ /* 0x000e280000000800 */
[----:B------:R-:W-:Y:S04]  /*0340*/  LDS R27, [R8+0x4] ;  /* 0x00000400081b7984 */ /* 0x000fe80000000800 */
[----:B------:R-:W1:Y:S04]  /*0350*/  LDS R28, [R7+0x84] ;  /* 0x00008400071c7984 */ /* 0x000e680000000800 */
[----:B------:R-:W-:Y:S04]  /*0360*/  LDS R26, [R8+0x8] ;  /* 0x00000800081a7984 */ /* 0x000fe80000000800 */
[----:B------:R-:W2:Y:S04]  /*0370*/  LDS R17, [R7+0x108] ;  /* 0x0001080007117984 */ /* 0x000ea80000000800 */
[----:B------:R-:W-:Y:S04]  /*0380*/  LDS R14, [R8+0xc] ;  /* 0x00000c00080e7984 */ /* 0x000fe80000000800 */
[----:B------:R-:W3:Y:S04]  /*0390*/  LDS R13, [R7+0x18c] ;  /* 0x00018c00070d7984 */ /* 0x000ee80000000800 */
[----:B------:R-:W-:Y:S04]  /*03a0*/  LDS R22, [R8+0x10] ;  /* 0x0000100008167984 */ /* 0x000fe80000000800 */
[----:B------:R-:W4:Y:S04]  /*03b0*/  LDS R23, [R7+0x210] ;  /* 0x0002100007177984 */ /* 0x000f280000000800 */
[----:B------:R-:W-:Y:S04]  /*03c0*/  LDS R24, [R8+0x14] ;  /* 0x0000140008187984 */ /* 0x000fe80000000800 */
[----:B------:R-:W5:Y:S01]  /*03d0*/  LDS R25, [R7+0x294] ;  /* 0x0002940007197984 */ /* 0x000f620000000800 */
[----:B0-----:R-:W-:-:S03]  /*03e0*/  FFMA R16, R21, R20, R16 ;  /* 0x0000001415107223 */ /* 0x001fc60000000010 */
[----:B------:R-:W-:Y:S04]  /*03f0*/  LDS R20, [R8+0x18] ;  /* 0x0000180008147984 */ /* 0x000fe80000000800 */
[----:B------:R-:W0:Y:S01]  /*0400*/  LDS R21, [R7+0x318] ;  /* 0x0003180007157984 */ /* 0x000e220000000800 */
        /* <DEDUP_REMOVED lines=8> */
[----:B------:R-:W3:Y:S04]  /*0490*/  LDS R15, [R7+0x4a4] ;  /* 0x0004a400070f7984 */ /* 0x000ee80000000800 */
[----:B------:R-:W-:Y:S04]  /*04a0*/  LDS R12, [R8+0x28] ;  /* 0x00002800080c7984 */ /* 0x000fe80000000800 */
[----:B------:R-:W3:Y:S01]  /*04b0*/  LDS R13, [R7+0x528] ;  /* 0x00052800070d7984 */ /* 0x000ee20000000800 */
[----:B----4-:R-:W-:-:S03]  /*04c0*/  FFMA R23, R22, R23, R27 ;  /* 0x0000001716177223 */ /* 0x010fc6000000001b */
[----:B------:R-:W-:Y:S01]  /*04d0*/  LDS R22, [R8+0x2c] ;  /* 0x00002c0008167984 */ /* 0x000fe20000000800 */
[----:B-----5:R-:W-:-:S03]  /*04e0*/  FFMA R25, R24, R25, R23 ;  /* 0x0000001918197223 */ /* 0x020fc60000000017 */
[----:B------:R-:W4:Y:S01]  /*04f0*/  LDS R23, [R7+0x5ac] ;  /* 0x0005ac0007177984 */ /* 0x000f220000000800 */
        /* <DEDUP_REMOVED lines=12> */
[----:B------:R-:W-:-:S03]  /*05c0*/  FFMA R27, R12, R13, R15 ;  /* 0x0000000d0c1b7223 */ /* 0x000fc6000000000f */
[----:B------:R-:W-:Y:S04]  /*05d0*/  LDS R12, [R8+0x40] ;  /* 0x00004000080c7984 */ /* 0x000fe80000000800 */
[----:B------:R-:W5:Y:S04]  /*05e0*/  LDS R13, [R7+0x840] ;  /* 0x00084000070d7984 */ /* 0x000f680000000800 */
[----:B------:R-:W-:Y:S04]  /*05f0*/  LDS R14, [R8+0x44] ;  /* 0x00004400080e7984 */ /* 0x000fe80000000800 */
[----:B------:R-:W5:Y:S01]  /*0600*/  LDS R15, [R7+0x8c4] ;  /* 0x0008c400070f7984 */ /* 0x000f620000000800 */
[----:B----4-:R-:W-:-:S03]  /*0610*/  FFMA R23, R22, R23, R27 ;  /* 0x0000001716177223 */ /* 0x010fc6000000001b */
[----:B------:R-:W-:Y:S01]  /*0620*/  LDS R22, [R7+0x948] ;  /* 0x0009480007167984 */ /* 0x000fe20000000800 */
[----:B0-----:R-:W-:-:S03]  /*0630*/  FFMA R25, R24, R25, R23 ;  /* 0x0000001918197223 */ /* 0x001fc60000000017 */
        /* <DEDUP_REMOVED lines=10> */
[----:B-----5:R-:W-:-:S03]  /*06e0*/  FFMA R25, R12, R13, R25 ;  /* 0x0000000d0c197223 */ /* 0x020fc60000000019 */
[----:B------:R-:W-:Y:S04]  /*06f0*/  LDS R13, [R8+0x58] ;  /* 0x00005800080d7984 */ /* 0x000fe80000000800 */
[----:B------:R-:W4:Y:S01]  /*0700*/  LDS R12, [R7+0xb58] ;  /* 0x000b5800070c7984 */ /* 0x000f220000000800 */
[----:B------:R-:W-:-:S03]  /*0710*/  FFMA R26, R14, R15, R25 ;  /* 0x0000000f0e1a7223 */ /* 0x000fc60000000019 */
[----:B------:R-:W-:Y:S04]  /*0720*/  LDS R25, [R8+0x5c] ;  /* 0x00005c0008197984 */ /* 0x000fe80000000800 */
[----:B------:R-:W5:Y:S04]  /*0730*/  LDS R24, [R7+0xbdc] ;  /* 0x000bdc0007187984 */ /* 0x000f680000000800 */
[----:B------:R-:W-:Y:S04]  /*0740*/  LDS R15, [R8+0x60] ;  /* 0x00006000080f7984 */ /* 0x000fe80000000800 */
[----:B------:R-:W5:Y:S01]  /*0750*/  LDS R14, [R7+0xc60] ;  /* 0x000c6000070e7984 */ /* 0x000f620000000800 */
[----:B0-----:R-:W-:-:S04]  /*0760*/  FFMA R23, R23, R22, R26 ;  /* 0x0000001617177223 */ /* 0x001fc8000000001a */
[----:B-1----:R-:W-:Y:S02]  /*0770*/  FFMA R23, R20, R21, R23 ;  /* 0x0000001514177223 */ /* 0x002fe40000000017 */
[----:B------:R-:W-:Y:S02]  /*0780*/  LDS R21, [R8+0x64] ;  /* 0x0000640008157984 */ /* 0x000fe40000000800 */
[----:B--2---:R-:W-:Y:S02]  /*0790*/  FFMA R22, R18, R19, R23 ;  /* 0x0000001312167223 */ /* 0x004fe40000000017 */
[----:B------:R-:W0:Y:S04]  /*07a0*/  LDS R20, [R7+0xce4] ;  /* 0x000ce40007147984 */ /* 0x000e280000000800 */
[----:B------:R-:W-:Y:S01]  /*07b0*/  LDS R18, [R8+0x68] ;  /* 0x0000680008127984 */ /* 0x000fe20000000800 */
[----:B---3--:R-:W-:-:S03]  /*07c0*/  FFMA R22, R17, R16, R22 ;  /* 0x0000001011167223 */ /* 0x008fc60000000016 */
[----:B------:R-:W1:Y:S04]  /*07d0*/  LDS R19, [R7+0xd68] ;  /* 0x000d680007137984 */ /* 0x000e680000000800 */
[----:B------:R-:W-:Y:S01]  /*07e0*/  LDS R16, [R8+0x6c] ;  /* 0x00006c0008107984 */ /* 0x000fe20000000800 */
[----:B----4-:R-:W-:-:S03]  /*07f0*/  FFMA R22, R13, R12, R22 ;  /* 0x0000000c0d167223 */ /* 0x010fc60000000016 */
[----:B------:R-:W2:Y:S04]  /*0800*/  LDS R17, [R7+0xdec] ;  /* 0x000dec0007117984 */ /* 0x000ea80000000800 */
[----:B------:R-:W-:Y:S01]  /*0810*/  LDS R12, [R8+0x70] ;  /* 0x00007000080c7984 */ /* 0x000fe20000000800 */
[----:B-----5:R-:W-:-:S03]  /*0820*/  FFMA R24, R25, R24, R22 ;  /* 0x0000001819187223 */ /* 0x020fc60000000016 */
[----:B------:R-:W3:Y:S04]  /*0830*/  LDS R13, [R7+0xe70] ;  /* 0x000e7000070d7984 */ /* 0x000ee80000000800 */
[----:B------:R-:W-:Y:S01]  /*0840*/  LDS R22, [R8+0x74] ;  /* 0x0000740008167984 */ /* 0x000fe20000000800 */
[----:B------:R-:W-:-:S03]  /*0850*/  FFMA R26, R15, R14, R24 ;  /* 0x0000000e0f1a7223 */ /* 0x000fc60000000018 */
[----:B------:R-:W4:Y:S04]  /*0860*/  LDS R23, [R7+0xef4] ;  /* 0x000ef40007177984 */ /* 0x000f280000000800 */
[----:B------:R-:W-:Y:S04]  /*0870*/  LDS R24, [R8+0x78] ;  /* 0x0000780008187984 */ /* 0x000fe80000000800 */
[----:B------:R-:W5:Y:S04]  /*0880*/  LDS R25, [R7+0xf78] ;  /* 0x000f780007197984 */ /* 0x000f680000000800 */
[----:B------:R-:W-:Y:S04]  /*0890*/  LDS R14, [R8+0x7c] ;  /* 0x00007c00080e7984 */ /* 0x000fe80000000800 */
[----:B------:R-:W5:Y:S01]  /*08a0*/  LDS R15, [R7+0xffc] ;  /* 0x000ffc00070f7984 */ /* 0x000f620000000800 */
[----:B0-----:R-:W-:-:S04]  /*08b0*/  FFMA R21, R21, R20, R26 ;  /* 0x0000001415157223 */ /* 0x001fc8000000001a */
[----:B-1----:R-:W-:-:S04]  /*08c0*/  FFMA R19, R18, R19, R21 ;  /* 0x0000001312137223 */ /* 0x002fc80000000015 */
[----:B--2---:R-:W-:-:S04]  /*08d0*/  FFMA R17, R16, R17, R19 ;  /* 0x0000001110117223 */ /* 0x004fc80000000013 */
[----:B---3--:R-:W-:-:S04]  /*08e0*/  FFMA R13, R12, R13, R17 ;  /* 0x0000000d0c0d7223 */ /* 0x008fc80000000011 */
[----:B----4-:R-:W-:-:S04]  /*08f0*/  FFMA R13, R22, R23, R13 ;  /* 0x00000017160d7223 */ /* 0x010fc8000000000d */
[----:B-----5:R-:W-:-:S04]  /*0900*/  FFMA R13, R24, R25, R13 ;  /* 0x00000019180d7223 */ /* 0x020fc8000000000d */
[----:B------:R-:W-:Y:S01]  /*0910*/  FFMA R16, R14, R15, R13 ;  /* 0x0000000f0e107223 */ /* 0x000fe2000000000d */
[----:B------:R-:W-:Y:S06]  /*0920*/  BAR.SYNC.DEFER_BLOCKING 0x0 ;  /* 0x0000000000007b1d */ /* 0x000fec0000010000 */
[----:B------:R-:W-:Y:S05]  /*0930*/  BRA.U !UP0, `(.L_x_4) ;  /* 0xfffffff908287547 */ /* 0x000fea000b83ffff */
.L_x_3:
[----:B------:R-:W0:Y:S02]  /*0940*/  LDCU.64 UR4, c[0x0][0x398] ;  /* 0x00007300ff0477ac */ /* 0x000e240008000a00 */
[----:B0-----:R-:W-:-:S04]  /*0950*/  ISETP.GE.AND P0, PT, R3, UR5, PT ;  /* 0x0000000503007c0c */ /* 0x001fc8000bf06270 */
[----:B------:R-:W-:-:S13]  /*0960*/  ISETP.GE.OR P0, PT, R2, UR4, P0 ;  /* 0x0000000402007c0c */ /* 0x000fda0008706670 */
[----:B------:R-:W-:Y:S05]  /*0970*/  @P0 EXIT ;  /* 0x000000000000094d */ /* 0x000fea0003800000 */
[----:B------:R-:W0:Y:S01]  /*0980*/  LDC.64 R4, c[0x0][0x390] ;  /* 0x0000e400ff047b82 */ /* 0x000e220000000a00 */
[----:B------:R-:W-:-:S04]  /*0990*/  IMAD R3, R2, UR5, R3 ;  /* 0x0000000502037c24 */ /* 0x000fc8000f8e0203 */
[----:B0-----:R-:W-:-:S05]  /*09a0*/  IMAD.WIDE R2, R3, 0x4, R4 ;  /* 0x0000000403027825 */ /* 0x001fca00078e0204 */
[----:B------:R-:W-:Y:S01]  /*09b0*/  STG.E desc[UR6][R2.64], R16 ;  /* 0x0000001002007986 */ /* 0x000fe2000c101906 */
[----:B------:R-:W-:Y:S05]  /*09c0*/  EXIT ;  /* 0x000000000000794d */ /* 0x000fea0003800000 */
.L_x_5:
        /* <DEDUP_REMOVED lines=11> */
.L_x_15:


//--------------------- .text._Z10tiledBasicILi32EEvPKfS1_Pfiii --------------------------
	.section	.text._Z10tiledBasicILi32EEvPKfS1_Pfiii,"ax",@progbits
	.align	128
        .global         _Z10tiledBasicILi32EEvPKfS1_Pfiii
        .type           _Z10tiledBasicILi32EEvPKfS1_Pfiii,@function
        .size           _Z10tiledBasicILi32EEvPKfS1_Pfiii,(.L_x_16 - _Z10tiledBasicILi32EEvPKfS1_Pfiii)
        .other          _Z10tiledBasicILi32EEvPKfS1_Pfiii,@"STO_CUDA_ENTRY STV_DEFAULT"
_Z10tiledBasicILi32EEvPKfS1_Pfiii:
.text._Z10tiledBasicILi32EEvPKfS1_Pfiii:
        /* <DEDUP_REMOVED lines=12> */
[----:B------:R-:W0:Y:S01]  /*00c0*/  S2UR UR6, SR_CgaCtaId ;  /* 0x00000000000679c3 */ /* 0x000e220000008800 */
[----:B------:R-:W1:Y:S01]  /*00d0*/  LDCU UR10, c[0x0][0x39c] ;  /* 0x00007380ff0a77ac */ /* 0x000e620008000800 */
[----:B------:R-:W-:Y:S01]  /*00e0*/  MOV R21, RZ ;  /* 0x000000ff00157202 */ /* 0x000fe20000000f00 */
[--C-:B------:R-:W-:Y:S01]  /*00f0*/  IMAD R6, R18, UR7, R16.reuse ;  /* 0x0000000712067c24 */ /* 0x100fe2000f8e0210 */
[----:B------:R-:W-:Y:S01]  /*0100*/  UMOV UR4, 0x400 ;  /* 0x0000040000047882 */ /* 0x000fe20000000000 */
[----:B------:R-:W2:Y:S03]  /*0110*/  LDCU UR12, c[0x0][0x3a0] ;  /* 0x00007400ff0c77ac */ /* 0x000ea60008000800 */
[----:B------:R-:W3:Y:S01]  /*0120*/  LDC R0, c[0x0][0x39c] ;  /* 0x0000e700ff007b82 */ /* 0x000ee20000000800 */
[----:B------:R-:W-:Y:S01]  /*0130*/  UIADD3 UR5, UPT, UPT, UR4, 0x1000, URZ ;  /* 0x0000100004057890 */ /* 0x000fe2000fffe0ff */
[----:B------:R-:W4:Y:S01]  /*0140*/  LDCU UR11, c[0x0][0x398] ;  /* 0x00007300ff0b77ac */ /* 0x000f220008000800 */
[----:B-1----:R-:W-:Y:S01]  /*0150*/  IMAD R7, R17, UR10, R16 ;  /* 0x0000000a11077c24 */ /* 0x002fe2000f8e0210 */
[----:B0-----:R-:W-:-:S04]  /*0160*/  ULEA UR4, UR6, UR4, 0x18 ;  /* 0x0000000406047291 */ /* 0x001fc8000f8ec0ff */
[----:B------:R-:W-:Y:S01]  /*0170*/  LEA R7, R2, R7, 0x5 ;  /* 0x0000000702077211 */ /* 0x000fe200078e28ff */
[----:B------:R-:W-:Y:S01]  /*0180*/  ULEA UR5, UR6, UR5, 0x18 ;  /* 0x0000000506057291 */ /* 0x000fe2000f8ec0ff */
[----:B------:R-:W-:Y:S01]  /*0190*/  LEA R5, R17, UR4, 0x7 ;  /* 0x0000000411057c11 */ /* 0x000fe2000f8e38ff */
[----:B------:R-:W-:-:S04]  /*01a0*/  UMOV UR4, URZ ;  /* 0x000000ff00047c82 */ /* 0x000fc80008000000 */
[C---:B------:R-:W-:Y:S02]  /*01b0*/  LEA R3, R16.reuse, UR5, 0x2 ;  /* 0x0000000510037c11 */ /* 0x040fe4000f8e10ff */
[----:B------:R-:W-:Y:S02]  /*01c0*/  LEA R4, R16, R5, 0x2 ;  /* 0x0000000510047211 */ /* 0x000fe400078e10ff */
[----:B--2-4-:R-:W-:-:S07]  /*01d0*/  LEA R2, R17, R3, 0x7 ;  /* 0x0000000311027211 */ /* 0x014fce00078e38ff */
.L_x_7:
[----:B------:R-:W-:Y:S01]  /*01e0*/  ISETP.GE.U32.AND P1, PT, R16, UR12, PT ;  /* 0x0000000c10007c0c */ /* 0x000fe2000bf26070 */
[----:B------:R-:W-:Y:S01]  /*01f0*/  HFMA2 R24, -RZ, RZ, 0, 0 ;  /* 0x00000000ff187431 */ /* 0x000fe200000001ff */
[----:B------:R-:W-:Y:S02]  /*0200*/  ISETP.GE.U32.AND P0, PT, R17, UR12, PT ;  /* 0x0000000c11007c0c */ /* 0x000fe4000bf06070 */
[----:B------:R-:W-:Y:S02]  /*0210*/  ISETP.GE.OR P1, PT, R18, UR11, P1 ;  /* 0x0000000b12007c0c */ /* 0x000fe40008f26670 */
[----:B---3--:R-:W-:Y:S02]  /*0220*/  ISETP.GE.OR P0, PT, R19, R0, P0 ;  /* 0x000000001300720c */ /* 0x008fe40000706670 */
[----:B------:R-:W-:-:S09]  /*0230*/  MOV R29, RZ ;  /* 0x000000ff001d7202 */ /* 0x000fd20000000f00 */
        /* <DEDUP_REMOVED lines=8> */
[----:B------:R-:W-:Y:S01]  /*02c0*/  IADD3 R17, PT, PT, R17, 0x20, RZ ;  /* 0x0000002011117810 */ /* 0x000fe20007ffe0ff */
[----:B--2---:R-:W-:Y:S04]  /*02d0*/  STS [R4], R29 ;  /* 0x0000001d04007388 */ /* 0x004fe80000000800 */
[----:B---3--:R-:W-:Y:S01]  /*02e0*/  STS [R2], R24 ;  /* 0x0000001802007388 */ /* 0x008fe20000000800 */
[----:B------:R-:W-:Y:S06]  /*02f0*/  BAR.SYNC.DEFER_BLOCKING 0x0 ;  /* 0x0000000000007b1d */ /* 0x000fec0000010000 */
[----:B------:R-:W-:Y:S04]  /*0300*/  LDS R28, [R3] ;  /* 0x00000000031c7984 */ /* 0x000fe80000000800 */
[----:B------:R-:W0:Y:S04]  /*0310*/  LDS.128 R12, [R5] ;  /* 0x00000000050c7984 */ /* 0x000e280000000c00 */
[----:B------:R-:W1:Y:S04]  /*0320*/  LDS R23, [R3+0x80] ;  /* 0x0000800003177984 */ /* 0x000e680000000800 */
[----:B------:R-:W2:Y:S04]  /*0330*/  LDS R27, [R3+0x100] ;  /* 0x00010000031b7984 */ /* 0x000ea80000000800 */
[----:B------:R-:W3:Y:S04]  /*0340*/  LDS R26, [R3+0x180] ;  /* 0x00018000031a7984 */ /* 0x000ee80000000800 */
[----:B------:R-:W-:Y:S04]  /*0350*/  LDS R25, [R3+0x200] ;  /* 0x0002000003197984 */ /* 0x000fe80000000800 */
[----:B------:R-:W4:Y:S04]  /*0360*/  LDS.128 R8, [R5+0x10] ;  /* 0x0000100005087984 */ /* 0x000f280000000c00 */
[----:B------:R-:W5:Y:S04]  /*0370*/  LDS R20, [R3+0x280] ;  /* 0x0002800003147984 */ /* 0x000f680000000800 */
[----:B------:R-:W-:Y:S04]  /*0380*/  LDS R24, [R3+0x380] ;  /* 0x0003800003187984 */ /* 0x000fe80000000800 */
[----:B------:R-:W-:Y:S01]  /*0390*/  LDS R22, [R3+0x480] ;  /* 0x0004800003167984 */ /* 0x000fe20000000800 */
[----:B0-----:R-:W-:-:S03]  /*03a0*/  FFMA R12, R12, R28, R21 ;  /* 0x0000001c0c0c7223 */ /* 0x001fc60000000015 */
[----:B------:R-:W0:Y:S01]  /*03b0*/  LDS R21, [R3+0x300] ;  /* 0x0003000003157984 */ /* 0x000e220000000800 */
[----:B-1----:R-:W-:-:S03]  /*03c0*/  FFMA R12, R23, R13, R12 ;  /* 0x0000000d170c7223 */ /* 0x002fc6000000000c */
[----:B------:R-:W-:Y:S01]  /*03d0*/  LDS R23, [R3+0x400] ;  /* 0x0004000003177984 */ /* 0x000fe20000000800 */
[----:B--2---:R-:W-:-:S04]  /*03e0*/  FFMA R27, R27, R14, R12 ;  /* 0x0000000e1b1b7223 */ /* 0x004fc8000000000c */
[----:B---3--:R-:W-:Y:S02]  /*03f0*/  FFMA R27, R26, R15, R27 ;  /* 0x0000000f1a1b7223 */ /* 0x008fe4000000001b */
[----:B------:R-:W1:Y:S04]  /*0400*/  LDS.128 R12, [R5+0x20] ;  /* 0x00002000050c7984 */ /* 0x000e680000000c00 */
[----:B------:R-:W-:Y:S01]  /*0410*/  LDS R26, [R3+0x580] ;  /* 0x00058000031a7984 */ /* 0x000fe20000000800 */
[----:B----4-:R-:W-:-:S03]  /*0420*/  FFMA R27, R8, R25, R27 ;  /* 0x00000019081b7223 */ /* 0x010fc6000000001b */
[----:B------:R-:W2:Y:S01]  /*0430*/  LDS R25, [R3+0x500] ;  /* 0x0005000003197984 */ /* 0x000ea20000000800 */
[----:B-----5:R-:W-:-:S04]  /*0440*/  FFMA R20, R20, R9, R27 ;  /* 0x0000000914147223 */ /* 0x020fc8000000001b */
[----:B0-----:R-:W-:Y:S02]  /*0450*/  FFMA R21, R21, R10, R20 ;  /* 0x0000000a15157223 */ /* 0x001fe40000000014 */
[----:B------:R-:W-:Y:S02]  /*0460*/  LDS R20, [R3+0x680] ;  /* 0x0006800003147984 */ /* 0x000fe40000000800 */
[----:B------:R-:W-:Y:S02]  /*0470*/  FFMA R27, R24, R11, R21 ;  /* 0x0000000b181b7223 */ /* 0x000fe40000000015 */
[----:B------:R-:W-:Y:S04]  /*0480*/  LDS R21, [R3+0x600] ;  /* 0x0006000003157984 */ /* 0x000fe80000000800 */
[----:B------:R-:W0:Y:S01]  /*0490*/  LDS.128 R8, [R5+0x30] ;  /* 0x0000300005087984 */ /* 0x000e220000000c00 */
[----:B-1----:R-:W-:-:S03]  /*04a0*/  FFMA R27, R12, R23, R27 ;  /* 0x000000170c1b7223 */ /* 0x002fc6000000001b */
[----:B------:R-:W1:Y:S01]  /*04b0*/  LDS R23, [R3+0x700] ;  /* 0x0007000003177984 */ /* 0x000e620000000800 */
[----:B------:R-:W-:-:S03]  /*04c0*/  FFMA R22, R22, R13, R27 ;  /* 0x0000000d16167223 */ /* 0x000fc6000000001b */
[----:B------:R-:W3:Y:S01]  /*04d0*/  LDS R24, [R3+0x780] ;  /* 0x0007800003187984 */ /* 0x000ee20000000800 */
[----:B--2---:R-:W-:-:S03]  /*04e0*/  FFMA R25, R25, R14, R22 ;  /* 0x0000000e19197223 */ /* 0x004fc60000000016 */
[----:B------:R-:W-:Y:S01]  /*04f0*/  LDS R22, [R3+0x880] ;  /* 0x0008800003167984 */ /* 0x000fe20000000800 */
[----:B------:R-:W-:-:S03]  /*0500*/  FFMA R27, R26, R15, R25 ;  /* 0x0000000f1a1b7223 */ /* 0x000fc60000000019 */
[----:B------:R-:W-:Y:S04]  /*0510*/  LDS R25, [R3+0x800] ;  /* 0x0008000003197984 */ /* 0x000fe80000000800 */
[----:B------:R-:W2:Y:S04]  /*0520*/  LDS.128 R12, [R5+0x40] ;  /* 0x00004000050c7984 */ /* 0x000ea80000000c00 */
[----:B------:R-:W-:Y:S01]  /*0530*/  LDS R26, [R3+0x980] ;  /* 0x00098000031a7984 */ /* 0x000fe20000000800 */
[----:B0-----:R-:W-:-:S03]  /*0540*/  FFMA R27, R8, R21, R27 ;  /* 0x00000015081b7223 */ /* 0x001fc6000000001b */
[----:B------:R-:W0:Y:S01]  /*0550*/  LDS R21, [R3+0x900] ;  /* 0x0009000003157984 */ /* 0x000e220000000800 */
[----:B------:R-:W-:-:S04]  /*0560*/  FFMA R20, R20, R9, R27 ;  /* 0x0000000914147223 */ /* 0x000fc8000000001b */
[----:B-1----:R-:W-:Y:S02]  /*0570*/  FFMA R23, R23, R10, R20 ;  /* 0x0000000a17177223 */ /* 0x002fe40000000014 */
[----:B------:R-:W-:Y:S02]  /*0580*/  LDS R20, [R3+0xa80] ;  /* 0x000a800003147984 */ /* 0x000fe40000000800 */
[----:B---3--:R-:W-:Y:S02]  /*0590*/  FFMA R27, R24, R11, R23 ;  /* 0x0000000b181b7223 */ /* 0x008fe40000000017 */
[----:B------:R-:W-:Y:S04]  /*05a0*/  LDS R23, [R3+0xa00] ;  /* 0x000a000003177984 */ /* 0x000fe80000000800 */
[----:B------:R-:W1:Y:S01]  /*05b0*/  LDS.128 R8, [R5+0x50] ;  /* 0x0000500005087984 */ /* 0x000e620000000c00 */
[----:B--2---:R-:W-:-:S03]  /*05c0*/  FFMA R27, R12, R25, R27 ;  /* 0x000000190c1b7223 */ /* 0x004fc6000000001b */
[----:B------:R-:W2:Y:S01]  /*05d0*/  LDS R25, [R3+0xb00] ;  /* 0x000b000003197984 */ /* 0x000ea20000000800 */
[----:B------:R-:W-:-:S03]  /*05e0*/  FFMA R12, R22, R13, R27 ;  /* 0x0000000d160c7223 */ /* 0x000fc6000000001b */
[----:B------:R-:W3:Y:S04]  /*05f0*/  LDS R22, [R3+0xb80] ;  /* 0x000b800003167984 */ /* 0x000ee80000000800 */
[----:B------:R-:W-:Y:S01]  /*0600*/  LDS R24, [R3+0xc80] ;  /* 0x000c800003187984 */ /* 0x000fe20000000800 */
[----:B0-----:R-:W-:-:S04]  /*0610*/  FFMA R21, R21, R14, R12 ;  /* 0x0000000e15157223 */ /* 0x001fc8000000000c */
[----:B------:R-:W-:Y:S02]  /*0620*/  FFMA R27, R26, R15, R21 ;  /* 0x0000000f1a1b7223 */ /* 0x000fe40000000015 */
[----:B------:R-:W-:Y:S04]  /*0630*/  LDS R21, [R3+0xc00] ;  /* 0x000c000003157984 */ /* 0x000fe80000000800 */
[----:B------:R-:W0:Y:S01]  /*0640*/  LDS.128 R12, [R5+0x60] ;  /* 0x00006000050c7984 */ /* 0x000e220000000c00 */
[----:B-1----:R-:W-:-:S04]  /*0650*/  FFMA R23, R8, R23, R27 ;  /* 0x0000001708177223 */ /* 0x002fc8000000001b */
[----:B------:R-:W-:Y:S02]  /*0660*/  FFMA R20, R20, R9, R23 ;  /* 0x0000000914147223 */ /* 0x000fe40000000017 */
[----:B------:R-:W1:Y:S02]  /*0670*/  LDS R23, [R3+0xd00] ;  /* 0x000d000003177984 */ /* 0x000e640000000800 */
[----:B--2---:R-:W-:Y:S02]  /*0680*/  FFMA R25, R25, R10, R20 ;  /* 0x0000000a19197223 */ /* 0x004fe40000000014 */
[----:B------:R-:W2:Y:S02]  /*0690*/  LDS R20, [R3+0xd80] ;  /* 0x000d800003147984 */ /* 0x000ea40000000800 */
[----:B---3--:R-:W-:Y:S02]  /*06a0*/  FFMA R27, R22, R11, R25 ;  /* 0x0000000b161b7223 */ /* 0x008fe40000000019 */
[----:B------:R-:W-:Y:S04]  /*06b0*/  LDS R25, [R3+0xe00] ;  /* 0x000e000003197984 */ /* 0x000fe80000000800 */
[----:B------:R-:W3:Y:S04]  /*06c0*/  LDS.128 R8, [R5+0x70] ;  /* 0x0000700005087984 */ /* 0x000ee80000000c00 */
[----:B------:R-:W4:Y:S01]  /*06d0*/  LDS R22, [R3+0xe80] ;  /* 0x000e800003167984 */ /* 0x000f220000000800 */
[----:B0-----:R-:W-:-:S03]  /*06e0*/  FFMA R27, R12, R21, R27 ;  /* 0x000000150c1b7223 */ /* 0x001fc6000000001b */
[----:B------:R-:W0:Y:S04]  /*06f0*/  LDS R21, [R3+0xf00] ;  /* 0x000f000003157984 */ /* 0x000e280000000800 */
[----:B------:R-:W5:Y:S01]  /*0700*/  LDS R12, [R3+0xf80] ;  /* 0x000f8000030c7984 */ /* 0x000f620000000800 */
[----:B------:R-:W-:-:S04]  /*0710*/  FFMA R24, R24, R13, R27 ;  /* 0x0000000d18187223 */ /* 0x000fc8000000001b */
[----:B-1----:R-:W-:-:S04]  /*0720*/  FFMA R23, R23, R14, R24 ;  /* 0x0000000e17177223 */ /* 0x002fc80000000018 */
[----:B--2---:R-:W-:-:S04]  /*0730*/  FFMA R15, R20, R15, R23 ;  /* 0x0000000f140f7223 */ /* 0x004fc80000000017 */
[----:B---3--:R-:W-:-:S04]  /*0740*/  FFMA R15, R8, R25, R15 ;  /* 0x00000019080f7223 */ /* 0x008fc8000000000f */
[----:B----4-:R-:W-:Y:S01]  /*0750*/  FFMA R22, R22, R9, R15 ;  /* 0x0000000916167223 */ /* 0x010fe2000000000f */
[----:B------:R-:W-:Y:S02]  /*0760*/  IADD3 R16, PT, PT, R16, 0x20, RZ ;  /* 0x0000002010107810 */ /* 0x000fe40007ffe0ff */
[----:B------:R-:W-:Y:S02]  /*0770*/  IADD3 R6, PT, PT, R6, 0x20, RZ ;  /* 0x0000002006067810 */ /* 0x000fe40007ffe0ff */
[----:B------:R-:W-:Y:S01]  /*0780*/  LEA R7, R0, R7, 0x5 ;  /* 0x0000000700077211 */ /* 0x000fe200078e28ff */
[----:B0-----:R-:W-:-:S04]  /*0790*/  FFMA R21, R21, R10, R22 ;  /* 0x0000000a15157223 */ /* 0x001fc80000000016 */
[----:B-----5:R-:W-:Y:S01]  /*07a0*/  FFMA R21, R12, R11, R21 ;  /* 0x0000000b0c157223 */ /* 0x020fe20000000015 */
[----:B------:R-:W-:Y:S06]  /*07b0*/  BAR.SYNC.DEFER_BLOCKING 0x0 ;  /* 0x0000000000007b1d */ /* 0x000fec0000010000 */
[----:B------:R-:W-:Y:S05]  /*07c0*/  BRA.U !UP0, `(.L_x_7) ;  /* 0xfffffff908847547 */ /* 0x000fea000b83ffff */
.L_x_6:
        /* <DEDUP_REMOVED lines=9> */
.L_x_8:
        /* <DEDUP_REMOVED lines=10> */
.L_x_16:


//--------------------- .text._Z9naiveGemmPKfS0_Pfiii --------------------------
	.section	.text._Z9naiveGemmPKfS0_Pfiii,"ax",@progbits
	.align	128
        .global         _Z9naiveGemmPKfS0_Pfiii
        .type           _Z9naiveGemmPKfS0_Pfiii,@function
        .size           _Z9naiveGemmPKfS0_Pfiii,(.L_x_17 - _Z9naiveGemmPKfS0_Pfiii)
        .other          _Z9naiveGemmPKfS0_Pfiii,@"STO_CUDA_ENTRY STV_DEFAULT"
_Z9naiveGemmPKfS0_Pfiii:
.text._Z9naiveGemmPKfS0_Pfiii:
[----:B------:R-:W-:Y:S01]  /*0000*/  LDC R1, c[0x0][0x37c] ;  /* 0x0000df00ff017b82 */ /* 0x000fe20000000800 */
[----:B------:R-:W0:Y:S07]  /*0010*/  S2R R5, SR_TID.X ;  /* 0x0000000000057919 */ /* 0x000e2e0000002100 */
[----:B------:R-:W1:Y:S01]  /*0020*/  LDC R19, c[0x0][0x364] ;  /* 0x0000d900ff137b82 */ /* 0x000e620000000800 */
[----:B------:R-:W1:Y:S07]  /*0030*/  S2R R4, SR_TID.Y ;  /* 0x0000000000047919 */ /* 0x000e6e0000002200 */
[----:B------:R-:W0:Y:S08]  /*0040*/  S2UR UR5, SR_CTAID.X ;  /* 0x00000000000579c3 */ /* 0x000e300000002500 */
[----:B------:R-:W0:Y:S08]  /*0050*/  LDC R0, c[0x0][0x360] ;  /* 0x0000d800ff007b82 */ /* 0x000e300000000800 */
[----:B------:R-:W1:Y:S08]  /*0060*/  S2UR UR4, SR_CTAID.Y ;  /* 0x00000000000479c3 */ /* 0x000e700000002600 */
[----:B------:R-:W2:Y:S01]  /*0070*/  LDC.64 R2, c[0x0][0x398] ;  /* 0x0000e600ff027b82 */ /* 0x000ea20000000a00 */
[----:B0-----:R-:W-:-:S02]  /*0080*/  IMAD R0, R0, UR5, R5 ;  /* 0x0000000500007c24 */ /* 0x001fc4000f8e0205 */
[----:B-1----:R-:W-:-:S03]  /*0090*/  IMAD R19, R19, UR4, R4 ;  /* 0x0000000413137c24 */ /* 0x002fc6000f8e0204 */
[----:B--2---:R-:W-:-:S04]  /*00a0*/  ISETP.GE.AND P0, PT, R0, R3, PT ;  /* 0x000000030000720c */ /* 0x004fc80003f06270 */
[----:B------:R-:W-:-:S13]  /*00b0*/  ISETP.GE.OR P0, PT, R19, R2, P0 ;  /* 0x000000021300720c */ /* 0x000fda0000706670 */
[----:B------:R-:W-:Y:S05]  /*00c0*/  @P0 EXIT ;  /* 0x000000000000094d */ /* 0x000fea0003800000 */
[----:B------:R-:W0:Y:S01]  /*00d0*/  LDC R2, c[0x0][0x3a0] ;  /* 0x0000e800ff027b82 */ /* 0x000e220000000800 */
[----:B------:R-:W1:Y:S01]  /*00e0*/  LDCU.64 UR4, c[0x0][0x358] ;  /* 0x00006b00ff0477ac */ /* 0x000e620008000a00 */
[----:B------:R-:W-:Y:S01]  /*00f0*/  HFMA2 R24, -RZ, RZ, 0, 0 ;  /* 0x00000000ff187431 */ /* 0x000fe200000001ff */
[----:B0-----:R-:W-:-:S13]  /*0100*/  ISETP.GE.AND P0, PT, R2, 0x1, PT ;  /* 0x000000010200780c */ /* 0x001fda0003f06270 */
[----:B-1----:R-:W-:Y:S05]  /*0110*/  @!P0 BRA `(.L_x_9) ;  /* 0x0000000400e08947 */ /* 0x002fea0003800000 */
[C---:B------:R-:W-:Y:S01]  /*0120*/  ISETP.GE.U32.AND P1, PT, R2.reuse, 0x8, PT ;  /* 0x000000080200780c */ /* 0x040fe20003f26070 */
[----:B------:R-:W-:Y:S01]  /*0130*/  IMAD R20, R19, R2, RZ ;  /* 0x0000000213147224 */ /* 0x000fe200078e02ff */
[----:B------:R-:W-:Y:S02]  /*0140*/  LOP3.LUT R27, R2, 0x7, RZ, 0xc0, !PT ;  /* 0x00000007021b7812 */ /* 0x000fe400078ec0ff */
[----:B------:R-:W-:Y:S02]  /*0150*/  MOV R24, RZ ;  /* 0x000000ff00187202 */ /* 0x000fe40000000f00 */
[----:B------:R-:W-:Y:S02]  /*0160*/  ISETP.NE.AND P0, PT, R27, RZ, PT ;  /* 0x000000ff1b00720c */ /* 0x000fe40003f05270 */
[----:B------:R-:W-:-:S05]  /*0170*/  MOV R21, RZ ;  /* 0x000000ff00157202 */ /* 0x000fca0000000f00 */
[----:B------:R-:W-:Y:S06]  /*0180*/  @!P1 BRA `(.L_x_10) ;  /* 0x0000000000c49947 */ /* 0x000fec0003800000 */
[----:B------:R-:W0:Y:S01]  /*0190*/  LDC.64 R4, c[0x0][0x380] ;  /* 0x0000e000ff047b82 */ /* 0x000e220000000a00 */
[----:B------:R-:W-:Y:S02]  /*01a0*/  LOP3.LUT R21, R2, 0x7ffffff8, RZ, 0xc0, !PT ;  /* 0x7ffffff802157812 */ /* 0x000fe400078ec0ff */
[----:B------:R-:W-:Y:S02]  /*01b0*/  MOV R24, RZ ;  /* 0x000000ff00187202 */ /* 0x000fe40000000f00 */
[----:B------:R-:W-:Y:S02]  /*01c0*/  MOV R18, R0 ;  /* 0x0000000000127202 */ /* 0x000fe40000000f00 */
[----:B------:R-:W-:Y:S01]  /*01d0*/  IADD3 R22, PT, PT, -R21, RZ, RZ ;  /* 0x000000ff15167210 */ /* 0x000fe20007ffe1ff */
[----:B0-----:R-:W-:-:S03]  /*01e0*/  IMAD.WIDE.U32 R4, R20, 0x4, R4 ;  /* 0x0000000414047825 */ /* 0x001fc600078e0004 */
[----:B------:R-:W-:-:S04]  /*01f0*/  IADD3 R6, P1, PT, R4, 0x10, RZ ;  /* 0x0000001004067810 */ /* 0x000fc80007f3e0ff */
[----:B------:R-:W-:-:S09]  /*0200*/  IADD3.X R7, PT, PT, RZ, R5, RZ, P1, !PT ;  /* 0x00000005ff077210 */ /* 0x000fd20000ffe4ff */
.L_x_11:
[----:B------:R-:W0:Y:S01]  /*0210*/  LDC.64 R16, c[0x0][0x388] ;  /* 0x0000e200ff107b82 */ /* 0x000e220000000a00 */
[----:B------:R-:W-:Y:S02]  /*0220*/  MOV R4, R6 ;  /* 0x0000000600047202 */ /* 0x000fe40000000f00 */
[----:B------:R-:W-:-:S05]  /*0230*/  MOV R5, R7 ;  /* 0x0000000700057202 */ /* 0x000fca0000000f00 */
[----:B------:R-:W2:Y:S04]  /*0240*/  LDG.E R25, desc[UR4][R4.64+-0x10] ;  /* 0xfffff00404197981 */ /* 0x000ea8000c1e1900 */
[----:B------:R-:W3:Y:S04]  /*0250*/  LDG.E R23, desc[UR4][R4.64+-0xc] ;  /* 0xfffff40404177981 */ /* 0x000ee8000c1e1900 */
[----:B------:R-:W4:Y:S04]  /*0260*/  LDG.E R29, desc[UR4][R4.64+-0x8] ;  /* 0xfffff804041d7981 */ /* 0x000f28000c1e1900 */
[----:B------:R-:W5:Y:S01]  /*0270*/  LDG.E R28, desc[UR4][R4.64+-0x4] ;  /* 0xfffffc04041c7981 */ /* 0x000f62000c1e1900 */
[----:B0-----:R-:W-:-:S05]  /*0280*/  IMAD.WIDE R16, R18, 0x4, R16 ;  /* 0x0000000412107825 */ /* 0x001fca00078e0210 */
[----:B------:R0:W2:Y:S01]  /*0290*/  LDG.E R26, desc[UR4][R16.64] ;  /* 0x00000004101a7981 */ /* 0x0000a2000c1e1900 */
[----:B------:R-:W-:-:S04]  /*02a0*/  IMAD.WIDE R14, R3, 0x4, R16 ;  /* 0x00000004030e7825 */ /* 0x000fc800078e0210 */
[C---:B------:R-:W-:Y:S02]  /*02b0*/  IMAD.WIDE R6, R3.reuse, 0x4, R14 ;  /* 0x0000000403067825 */ /* 0x040fe400078e020e */
[----:B------:R-:W3:Y:S02]  /*02c0*/  LDG.E R14, desc[UR4][R14.64] ;  /* 0x000000040e0e7981 */ /* 0x000ee4000c1e1900 */
[C---:B------:R-:W-:Y:S02]  /*02d0*/  IMAD.WIDE R10, R3.reuse, 0x4, R6 ;  /* 0x00000004030a7825 */ /* 0x040fe400078e0206 */
[----:B------:R-:W4:Y:S02]  /*02e0*/  LDG.E R6, desc[UR4][R6.64] ;  /* 0x0000000406067981 */ /* 0x000f24000c1e1900 */
[C---:B------:R-:W-:Y:S02]  /*02f0*/  IMAD.WIDE R8, R3.reuse, 0x4, R10 ;  /* 0x0000000403087825 */ /* 0x040fe400078e020a */
[----:B------:R-:W5:Y:S02]  /*0300*/  LDG.E R10, desc[UR4][R10.64] ;  /* 0x000000040a0a7981 */ /* 0x000f64000c1e1900 */
[----:B------:R-:W-:-:S02]  /*0310*/  IMAD.WIDE R12, R3, 0x4, R8 ;  /* 0x00000004030c7825 */ /* 0x000fc400078e0208 */
[----:B------:R-:W5:Y:S04]  /*0320*/  LDG.E R7, desc[UR4][R4.64] ;  /* 0x0000000404077981 */ /* 0x000f68000c1e1900 */
[----:B------:R-:W5:Y:S01]  /*0330*/  LDG.E R8, desc[UR4][R8.64] ;  /* 0x0000000408087981 */ /* 0x000f62000c1e1900 */
[----:B0-----:R-:W-:-:S03]  /*0340*/  IMAD.WIDE R16, R3, 0x4, R12 ;  /* 0x0000000403107825 */ /* 0x001fc600078e020c */
[----:B------:R-:W5:Y:S04]  /*0350*/  LDG.E R12, desc[UR4][R12.64] ;  /* 0x000000040c0c7981 */ /* 0x000f68000c1e1900 */
[----:B------:R-:W5:Y:S04]  /*0360*/  LDG.E R15, desc[UR4][R16.64] ;  /* 0x00000004100f7981 */ /* 0x000f68000c1e1900 */
[----:B------:R-:W5:Y:S04]  /*0370*/  LDG.E R9, desc[UR4][R4.64+0x4] ;  /* 0x0000040404097981 */ /* 0x000f68000c1e1900 */
[----:B------:R-:W5:Y:S01]  /*0380*/  LDG.E R11, desc[UR4][R4.64+0xc] ;  /* 0x00000c04040b7981 */ /* 0x000f62000c1e1900 */
[----:B--2---:R-:W-:Y:S01]  /*0390*/  FFMA R26, R25, R26, R24 ;  /* 0x0000001a191a7223 */ /* 0x004fe20000000018 */
[----:B------:R-:W-:-:S02]  /*03a0*/  IMAD.WIDE R24, R3, 0x4, R16 ;  /* 0x0000000403187825 */ /* 0x000fc400078e0210 */
[----:B------:R-:W2:Y:S04]  /*03b0*/  LDG.E R16, desc[UR4][R4.64+0x8] ;  /* 0x0000080404107981 */ /* 0x000ea8000c1e1900 */
[----:B------:R-:W2:Y:S01]  /*03c0*/  LDG.E R24, desc[UR4][R24.64] ;  /* 0x0000000418187981 */ /* 0x000ea2000c1e1900 */
[----:B---3--:R-:W-:Y:S01]  /*03d0*/  FFMA R14, R23, R14, R26 ;  /* 0x0000000e170e7223 */ /* 0x008fe2000000001a */
[----:B------:R-:W-:-:S03]  /*03e0*/  IADD3 R22, PT, PT, R22, 0x8, RZ ;  /* 0x0000000816167810 */ /* 0x000fc60007ffe0ff */
[----:B----4-:R-:W-:Y:S01]  /*03f0*/  FFMA R29, R29, R6, R14 ;  /* 0x000000061d1d7223 */ /* 0x010fe2000000000e */
[----:B------:R-:W-:-:S03]  /*0400*/  ISETP.NE.AND P1, PT, R22, RZ, PT ;  /* 0x000000ff1600720c */ /* 0x000fc60003f25270 */
[----:B-----5:R-:W-:Y:S01]  /*0410*/  FFMA R10, R28, R10, R29 ;  /* 0x0000000a1c0a7223 */ /* 0x020fe2000000001d */
[----:B------:R-:W-:-:S03]  /*0420*/  IADD3 R6, P2, PT, R4, 0x20, RZ ;  /* 0x0000002004067810 */ /* 0x000fc60007f5e0ff */
[----:B------:R-:W-:Y:S01]  /*0430*/  FFMA R8, R7, R8, R10 ;  /* 0x0000000807087223 */ /* 0x000fe2000000000a */
[----:B------:R-:W-:Y:S02]  /*0440*/  IADD3.X R7, PT, PT, RZ, R5, RZ, P2, !PT ;  /* 0x00000005ff077210 */ /* 0x000fe400017fe4ff */
[----:B------:R-:W-:Y:S01]  /*0450*/  LEA R18, R3, R18, 0x3 ;  /* 0x0000001203127211 */ /* 0x000fe200078e18ff */
[----:B------:R-:W-:-:S04]  /*0460*/  FFMA R9, R9, R12, R8 ;  /* 0x0000000c09097223 */ /* 0x000fc80000000008 */
[----:B--2---:R-:W-:-:S04]  /*0470*/  FFMA R16, R16, R15, R9 ;  /* 0x0000000f10107223 */ /* 0x004fc80000000009 */
[----:B------:R-:W-:Y:S01]  /*0480*/  FFMA R24, R11, R24, R16 ;  /* 0x000000180b187223 */ /* 0x000fe20000000010 */
[----:B------:R-:W-:Y:S06]  /*0490*/  @P1 BRA `(.L_x_11) ;  /* 0xfffffffc005c1947 */ /* 0x000fec000383ffff */
.L_x_10:
[----:B------:R-:W-:Y:S05]  /*04a0*/  @!P0 BRA `(.L_x_9) ;  /* 0x0000000000fc8947 */ /* 0x000fea0003800000 */
[----:B------:R-:W-:Y:S02]  /*04b0*/  ISETP.GE.U32.AND P1, PT, R27, 0x4, PT ;  /* 0x000000041b00780c */ /* 0x000fe40003f26070 */
[----:B------:R-:W-:-:S04]  /*04c0*/  LOP3.LUT R16, R2, 0x3, RZ, 0xc0, !PT ;  /* 0x0000000302107812 */ /* 0x000fc800078ec0ff */
[----:B------:R-:W-:-:S07]  /*04d0*/  ISETP.NE.AND P0, PT, R16, RZ, PT ;  /* 0x000000ff1000720c */ /* 0x000fce0003f05270 */
[----:B------:R-:W-:Y:S06]  /*04e0*/  @!P1 BRA `(.L_x_12) ;  /* 0x00000000006c9947 */ /* 0x000fec0003800000 */
[----:B------:R-:W0:Y:S01]  /*04f0*/  LDC.64 R6, c[0x0][0x388] ;  /* 0x0000e200ff067b82 */ /* 0x000e220000000a00 */
[----:B------:R-:W1:Y:S01]  /*0500*/  LDCU.64 UR6, c[0x0][0x380] ;  /* 0x00007000ff0677ac */ /* 0x000e620008000a00 */
[----:B------:R-:W-:Y:S01]  /*0510*/  IMAD R9, R21, R3, R0 ;  /* 0x0000000315097224 */ /* 0x000fe200078e0200 */
[CC--:B------:R-:W-:Y:S02]  /*0520*/  IADD3 R5, PT, PT, R20.reuse, R21.reuse, RZ ;  /* 0x0000001514057210 */ /* 0x0c0fe40007ffe0ff */
[----:B------:R-:W-:-:S03]  /*0530*/  IADD3 R10, P1, PT, R20, R21, RZ ;  /* 0x00000015140a7210 */ /* 0x000fc60007f3e0ff */
[----:B------:R-:W2:Y:S01]  /*0540*/  LDC.64 R14, c[0x0][0x380] ;  /* 0x0000e000ff0e7b82 */ /* 0x000ea20000000a00 */
[----:B0-----:R-:W-:-:S04]  /*0550*/  IMAD.WIDE R6, R9, 0x4, R6 ;  /* 0x0000000409067825 */ /* 0x001fc800078e0206 */
[----:B------:R-:W-:Y:S02]  /*0560*/  IMAD.WIDE R8, R3, 0x4, R6 ;  /* 0x0000000403087825 */ /* 0x000fe400078e0206 */
[----:B------:R-:W3:Y:S02]  /*0570*/  LDG.E R6, desc[UR4][R6.64] ;  /* 0x0000000406067981 */ /* 0x000ee4000c1e1900 */
[----:B--2---:R-:W-:Y:S01]  /*0580*/  IMAD.WIDE.U32 R14, R5, 0x4, R14 ;  /* 0x00000004050e7825 */ /* 0x004fe200078e000e */
[----:B------:R-:W-:Y:S02]  /*0590*/  IADD3.X R5, PT, PT, RZ, RZ, RZ, P1, !PT ;  /* 0x000000ffff057210 */ /* 0x000fe40000ffe4ff */
[----:B-1----:R-:W-:-:S03]  /*05a0*/  LEA R4, P1, R10, UR6, 0x2 ;  /* 0x000000060a047c11 */ /* 0x002fc6000f8210ff */
[----:B------:R-:W3:Y:S01]  /*05b0*/  LDG.E R15, desc[UR4][R14.64] ;  /* 0x000000040e0f7981 */ /* 0x000ee2000c1e1900 */
[----:B------:R-:W-:Y:S01]  /*05c0*/  LEA.HI.X R5, R10, UR7, R5, 0x2, P1 ;  /* 0x000000070a057c11 */ /* 0x000fe200088f1405 */
[C---:B------:R-:W-:Y:S02]  /*05d0*/  IMAD.WIDE R10, R3.reuse, 0x4, R8 ;  /* 0x00000004030a7825 */ /* 0x040fe400078e0208 */
[----:B------:R-:W2:Y:S04]  /*05e0*/  LDG.E R8, desc[UR4][R8.64] ;  /* 0x0000000408087981 */ /* 0x000ea8000c1e1900 */
[----:B------:R-:W2:Y:S01]  /*05f0*/  LDG.E R17, desc[UR4][R4.64+0x4] ;  /* 0x0000040404117981 */ /* 0x000ea2000c1e1900 */
[----:B------:R-:W-:-:S03]  /*0600*/  IMAD.WIDE R12, R3, 0x4, R10 ;  /* 0x00000004030c7825 */ /* 0x000fc600078e020a */
[----:B------:R-:W4:Y:S04]  /*0610*/  LDG.E R22, desc[UR4][R10.64] ;  /* 0x000000040a167981 */ /* 0x000f28000c1e1900 */
[----:B------:R-:W4:Y:S04]  /*0620*/  LDG.E R18, desc[UR4][R4.64+0x8] ;  /* 0x0000080404127981 */ /* 0x000f28000c1e1900 */
[----:B------:R-:W5:Y:S04]  /*0630*/  LDG.E R26, desc[UR4][R4.64+0xc] ;  /* 0x00000c04041a7981 */ /* 0x000f68000c1e1900 */
[----:B------:R-:W5:Y:S01]  /*0640*/  LDG.E R12, desc[UR4][R12.64] ;  /* 0x000000040c0c7981 */ /* 0x000f62000c1e1900 */
[----:B------:R-:W-:Y:S01]  /*0650*/  IADD3 R21, PT, PT, R21, 0x4, RZ ;  /* 0x0000000415157810 */ /* 0x000fe20007ffe0ff */
[----:B---3--:R-:W-:-:S04]  /*0660*/  FFMA R24, R15, R6, R24 ;  /* 0x000000060f187223 */ /* 0x008fc80000000018 */
[----:B--2---:R-:W-:-:S04]  /*0670*/  FFMA R17, R17, R8, R24 ;  /* 0x0000000811117223 */ /* 0x004fc80000000018 */
[----:B----4-:R-:W-:-:S04]  /*0680*/  FFMA R17, R18, R22, R17 ;  /* 0x0000001612117223 */ /* 0x010fc80000000011 */
[----:B-----5:R-:W-:-:S07]  /*0690*/  FFMA R24, R26, R12, R17 ;  /* 0x0000000c1a187223 */ /* 0x020fce0000000011 */
.L_x_12:
[----:B------:R-:W-:Y:S05]  /*06a0*/  @!P0 BRA `(.L_x_9) ;  /* 0x00000000007c8947 */ /* 0x000fea0003800000 */
[----:B------:R-:W-:Y:S01]  /*06b0*/  ISETP.NE.AND P1, PT, R16, 0x1, PT ;  /* 0x000000011000780c */ /* 0x000fe20003f25270 */
[----:B------:R-:W0:Y:S01]  /*06c0*/  LDC.64 R12, c[0x0][0x380] ;  /* 0x0000e000ff0c7b82 */ /* 0x000e220000000a00 */
[----:B------:R-:W-:-:S04]  /*06d0*/  LOP3.LUT R2, R2, 0x1, RZ, 0xc0, !PT ;  /* 0x0000000102027812 */ /* 0x000fc800078ec0ff */
[----:B------:R-:W-:-:S03]  /*06e0*/  ISETP.NE.U32.AND P0, PT, R2, 0x1, PT ;  /* 0x000000010200780c */ /* 0x000fc60003f05070 */
[----:B------:R-:W1:Y:S04]  /*06f0*/  LDC.64 R10, c[0x0][0x388] ;  /* 0x0000e200ff0a7b82 */ /* 0x000e680000000a00 */
[CC--:B------:R-:W-:Y:S02]  /*0700*/  @P1 IADD3 R15, PT, PT, R20.reuse, R21.reuse, RZ ;  /* 0x00000015140f1210 */ /* 0x0c0fe40007ffe0ff */
[----:B------:R-:W-:Y:S02]  /*0710*/  @P1 IADD3 R2, P2, PT, R20, R21, RZ ;  /* 0x0000001514021210 */ /* 0x000fe40007f5e0ff */
[----:B------:R-:W2:Y:S02]  /*0720*/  @P1 LDC.64 R4, c[0x0][0x380] ;  /* 0x0000e000ff041b82 */ /* 0x000ea40000000a00 */
[----:B------:R-:W-:-:S06]  /*0730*/  @P1 IADD3.X R14, PT, PT, RZ, RZ, RZ, P2, !PT ;  /* 0x000000ffff0e1210 */ /* 0x000fcc00017fe4ff */
[----:B------:R-:W3:Y:S01]  /*0740*/  LDC.64 R6, c[0x0][0x380] ;  /* 0x0000e000ff067b82 */ /* 0x000ee20000000a00 */
[----:B0-----:R-:W-:-:S04]  /*0750*/  @P1 IMAD.WIDE.U32 R12, R15, 0x4, R12 ;  /* 0x000000040f0c1825 */ /* 0x001fc800078e000c */
[C---:B------:R-:W-:Y:S01]  /*0760*/  @P1 IMAD R15, R21.reuse, R3, R0 ;  /* 0x00000003150f1224 */ /* 0x040fe200078e0200 */
[----:B------:R-:W-:Y:S01]  /*0770*/  @P1 IADD3 R21, PT, PT, R21, 0x2, RZ ;  /* 0x0000000215151810 */ /* 0x000fe20007ffe0ff */
[----:B------:R-:W4:Y:S01]  /*0780*/  @P1 LDG.E R13, desc[UR4][R12.64] ;  /* 0x000000040c0d1981 */ /* 0x000f22000c1e1900 */
[----:B------:R-:W0:Y:S01]  /*0790*/  LDC.64 R8, c[0x0][0x388] ;  /* 0x0000e200ff087b82 */ /* 0x000e220000000a00 */
[----:B-1----:R-:W-:Y:S01]  /*07a0*/  @P1 IMAD.WIDE R10, R15, 0x4, R10 ;  /* 0x000000040f0a1825 */ /* 0x002fe200078e020a */
[----:B------:R-:W-:Y:S02]  /*07b0*/  @!P0 IADD3 R17, PT, PT, R20, R21, RZ ;  /* 0x0000001514118210 */ /* 0x000fe40007ffe0ff */
[----:B--2---:R-:W-:Y:S01]  /*07c0*/  @P1 LEA R4, P2, R2, R4, 0x2 ;  /* 0x0000000402041211 */ /* 0x004fe200078410ff */
[----:B------:R-:W-:-:S03]  /*07d0*/  @!P0 IMAD R21, R21, R3, R0 ;  /* 0x0000000315158224 */ /* 0x000fc600078e0200 */
[----:B------:R-:W-:Y:S01]  /*07e0*/  @P1 LEA.HI.X R5, R2, R5, R14, 0x2, P2 ;  /* 0x0000000502051211 */ /* 0x000fe200010f140e */
[----:B------:R-:W-:Y:S01]  /*07f0*/  @P1 IMAD.WIDE R14, R3, 0x4, R10 ;  /* 0x00000004030e1825 */ /* 0x000fe200078e020a */
[----:B------:R-:W4:Y:S03]  /*0800*/  @P1 LDG.E R2, desc[UR4][R10.64] ;  /* 0x000000040a021981 */ /* 0x000f26000c1e1900 */
[----:B---3--:R-:W-:Y:S01]  /*0810*/  @!P0 IMAD.WIDE.U32 R6, R17, 0x4, R6 ;  /* 0x0000000411068825 */ /* 0x008fe200078e0006 */
[----:B------:R-:W2:Y:S04]  /*0820*/  @P1 LDG.E R5, desc[UR4][R4.64+0x4] ;  /* 0x0000040404051981 */ /* 0x000ea8000c1e1900 */
[----:B------:R-:W2:Y:S01]  /*0830*/  @P1 LDG.E R14, desc[UR4][R14.64] ;  /* 0x000000040e0e1981 */ /* 0x000ea2000c1e1900 */
[----:B0-----:R-:W-:-:S03]  /*0840*/  @!P0 IMAD.WIDE R8, R21, 0x4, R8 ;  /* 0x0000000415088825 */ /* 0x001fc600078e0208 */
[----:B------:R-:W3:Y:S04]  /*0850*/  @!P0 LDG.E R7, desc[UR4][R6.64] ;  /* 0x0000000406078981 */ /* 0x000ee8000c1e1900 */
[----:B------:R-:W3:Y:S01]  /*0860*/  @!P0 LDG.E R8, desc[UR4][R8.64] ;  /* 0x0000000408088981 */ /* 0x000ee2000c1e1900 */
[----:B----4-:R-:W-:-:S04]  /*0870*/  @P1 FFMA R2, R13, R2, R24 ;  /* 0x000000020d021223 */ /* 0x010fc80000000018 */
[----:B--2---:R-:W-:-:S04]  /*0880*/  @P1 FFMA R24, R5, R14, R2 ;  /* 0x0000000e05181223 */ /* 0x004fc80000000002 */
[----:B---3--:R-:W-:-:S07]  /*0890*/  @!P0 FFMA R24, R7, R8, R24 ;  /* 0x0000000807188223 */ /* 0x008fce0000000018 */
.L_x_9:
[----:B------:R-:W0:Y:S01]  /*08a0*/  LDC.64 R4, c[0x0][0x390] ;  /* 0x0000e400ff047b82 */ /* 0x000e220000000a00 */
[----:B------:R-:W-:-:S04]  /*08b0*/  IMAD R3, R19, R3, R0 ;  /* 0x0000000313037224 */ /* 0x000fc800078e0200 */
[----:B0-----:R-:W-:-:S05]  /*08c0*/  IMAD.WIDE R2, R3, 0x4, R4 ;  /* 0x0000000403027825 */ /* 0x001fca00078e0204 */
[----:B------:R-:W-:Y:S01]  /*08d0*/  STG.E desc[UR4][R2.64], R24 ;  /* 0x0000001802007986 */ /* 0x000fe2000c101904 */
[----:B------:R-:W-:Y:S05]  /*08e0*/  EXIT ;  /* 0x000000000000794d */ /* 0x000fea0003800000 */
.L_x_13:
        /* <DEDUP_REMOVED lines=9> */
.L_x_17:


//--------------------- .nv.shared._Z11tiledDoubleILi32EEvPKfS1_Pfiii --------------------------
	.section	.nv.shared._Z11tiledDoubleILi32EEvPKfS1_Pfiii,"aw",@nobits
	.sectionflags	@""
	.align	4
.nv.shared._Z11tiledDoubleILi32EEvPKfS1_Pfiii:
	.zero		17920


//--------------------- .nv.shared.reserved.0     --------------------------
	.section	.nv.shared.reserved.0,"aw",@nobits
	.weak		__nv_reservedSMEM_offset_0_alias
	.size		__nv_reservedSMEM_offset_0_alias, 0, 64
	.other		__nv_reservedSMEM_offset_0_alias,@"STO_CUDA_RESERVED_SHARED STV_DEFAULT"
__nv_reservedSMEM_offset_0_alias:
	.zero		0
	.zero		64


//--------------------- .nv.shared._Z11tiledPaddedILi32EEvPKfS1_Pfiii --------------------------
	.section	.nv.shared._Z11tiledPaddedILi32EEvPKfS1_Pfiii,"aw",@nobits
	.sectionflags	@""
	.align	4
.nv.shared._Z11tiledPaddedILi32EEvPKfS1_Pfiii:
	.zero		9472


//--------------------- .nv.shared._Z10tiledBasicILi32EEvPKfS1_Pfiii --------------------------
	.section	.nv.shared._Z10tiledBasicILi32EEvPKfS1_Pfiii,"aw",@nobits
	.sectionflags	@""
	.align	4
.nv.shared._Z10tiledBasicILi32EEvPKfS1_Pfiii:
	.zero		9216


//--------------------- .nv.constant0._Z11tiledDoubleILi32EEvPKfS1_Pfiii --------------------------
	.section	.nv.constant0._Z11tiledDoubleILi32EEvPKfS1_Pfiii,"a",@progbits
	.sectionflags	@""
	.align	4
.nv.constant0._Z11tiledDoubleILi32EEvPKfS1_Pfiii:
	.zero		932


//--------------------- .nv.constant0._Z11tiledPaddedILi32EEvPKfS1_Pfiii --------------------------
	.section	.nv.constant0._Z11tiledPaddedILi32EEvPKfS1_Pfiii,"a",@progbits
	.sectionflags	@""
	.align	4
.nv.constant0._Z11tiledPaddedILi32EEvPKfS1_Pfiii:
	.zero		932


//--------------------- .nv.constant0._Z10tiledBasicILi32EEvPKfS1_Pfiii --------------------------
	.section	.nv.constant0._Z10tiledBasicILi32EEvPKfS1_Pfiii,"a",@progbits
	.sectionflags	@""
	.align	4
.nv.constant0._Z10tiledBasicILi32EEvPKfS1_Pfiii:
	.zero		932


//--------------------- .nv.constant0._Z9naiveGemmPKfS0_Pfiii --------------------------
	.section	.nv.constant0._Z9naiveGemmPKfS0_Pfiii,"a",@progbits
	.sectionflags	@""
	.align	4
.nv.constant0._Z9naiveGemmPKfS0_Pfiii:
	.zero		932


//--------------------- SYMBOLS --------------------------

	.type		.nv.reservedSmem.offset0,@object
	.size		.nv.reservedSmem.offset0,0x4
	.type		.nv.reservedSmem.cap,@object
	.size		.nv.reservedSmem.cap,0x4
